	.target	sm_100a

	.elftype	@"ET_EXEC"


//--------------------- .note.nv.tkinfo           --------------------------
	.section	.note.nv.tkinfo,"",@"SHT_NOTE"
	.sectionflags	@"SHF_NOTE_NV_TKINFO"
	.tkinfo
        /*0018*/ 	.word	0x00000081
        /*0030*/ 	.string	""
        /*0030*/ 	.string	"ptxas-blackwell"
        /*0030*/ 	.string	"Cuda compilation tools, release 12.9, V12.9.86"
        /*0030*/ 	.string	"Build cuda_12.9.r12.9/compiler.36037853_0"
        /*0030*/ 	.string	"-v  -suppress-debug-info  -lineinfo  -arch sm_100a "



//--------------------- .note.nv.cuver            --------------------------
	.section	.note.nv.cuver,"",@"SHT_NOTE"
	.sectionflags	@"SHF_NOTE_NV_CUVER"
        /*0018*/ 	.short	0x0001
        /*001a*/ 	.short	0x0064
        /*001c*/ 	.short	0x0001
        /*001e*/ 	.short	0x0000
        /*0020*/ 	.short	0x0001
        /*0022*/ 	.short	0x0000


//--------------------- .nv.info                  --------------------------
	.section	.nv.info,"",@"SHT_CUDA_INFO"
	.align	4


	//----- nvinfo : EIATTR_REGCOUNT
	.align		4
        /*0000*/ 	.byte	0x04, 0x2f
        /*0002*/ 	.short	(.L_4 - .L_3)
	.align		4
.L_3:
        /*0004*/ 	.word	index@(gluon_tcgen05)
        /*0008*/ 	.word	0x00000047


	//----- nvinfo : EIATTR_FRAME_SIZE
	.align		4
.L_4:
        /*000c*/ 	.byte	0x04, 0x11
        /*000e*/ 	.short	(.L_6 - .L_5)
	.align		4
.L_5:
        /*0010*/ 	.word	index@($__internal_2_$__cuda_sm10x_tcgen05_guardrail_trap_unallocated_columns_being_dealloced)
        /*0014*/ 	.word	0x00000000


	//----- nvinfo : EIATTR_FRAME_SIZE
	.align		4
.L_6:
        /*0018*/ 	.byte	0x04, 0x11
        /*001a*/ 	.short	(.L_8 - .L_7)
	.align		4
.L_7:
        /*001c*/ 	.word	index@($__internal_1_$__cuda_sm10x_tcgen05_guardrail_trap_phase_invalid_during_alloc)
        /*0020*/ 	.word	0x00000000


	//----- nvinfo : EIATTR_FRAME_SIZE
	.align		4
.L_8:
        /*0024*/ 	.byte	0x04, 0x11
        /*0026*/ 	.short	(.L_10 - .L_9)
	.align		4
.L_9:
        /*0028*/ 	.word	index@($__internal_0_$__cuda_sm10x_tcgen05_guardrail_trap_col_being_dealloced_not_returned_by_alloc)
        /*002c*/ 	.word	0x00000000


	//----- nvinfo : EIATTR_FRAME_SIZE
	.align		4
.L_10:
        /*0030*/ 	.byte	0x04, 0x11
        /*0032*/ 	.short	(.L_12 - .L_11)
	.align		4
.L_11:
        /*0034*/ 	.word	index@(gluon_tcgen05)
        /*0038*/ 	.word	0x00000000


	//----- nvinfo : EIATTR_MIN_STACK_SIZE
	.align		4
.L_12:
        /*003c*/ 	.byte	0x04, 0x12
        /*003e*/ 	.short	(.L_14 - .L_13)
	.align		4
.L_13:
        /*0040*/ 	.word	index@(gluon_tcgen05)
        /*0044*/ 	.word	0x00000000
.L_14:


//--------------------- .nv.info.gluon_tcgen05    --------------------------
	.section	.nv.info.gluon_tcgen05,"",@"SHT_CUDA_INFO"
	.sectionflags	@""
	.align	4


	//----- nvinfo : EIATTR_CUDA_API_VERSION
	.align		4
        /*0000*/ 	.byte	0x04, 0x37
        /*0002*/ 	.short	(.L_16 - .L_15)
.L_15:
        /*0004*/ 	.word	0x00000081


	//----- nvinfo : EIATTR_KPARAM_INFO
	.align		4
.L_16:
        /*0008*/ 	.byte	0x04, 0x17
        /*000a*/ 	.short	(.L_18 - .L_17)
.L_17:
        /*000c*/ 	.word	0x00000000
        /*0010*/ 	.short	0x000a
        /*0012*/ 	.short	0x0048
        /*0014*/ 	.byte	0x00, 0xf4, 0x21, 0x00


	//----- nvinfo : EIATTR_KPARAM_INFO
	.align		4
.L_18:
        /*0018*/ 	.byte	0x04, 0x17
        /*001a*/ 	.short	(.L_20 - .L_19)
.L_19:
        /*001c*/ 	.word	0x00000000
        /*0020*/ 	.short	0x0009
        /*0022*/ 	.short	0x0040
        /*0024*/ 	.byte	0x00, 0xf4, 0x21, 0x00


	//----- nvinfo : EIATTR_KPARAM_INFO
	.align		4
.L_20:
        /*0028*/ 	.byte	0x04, 0x17
        /*002a*/ 	.short	(.L_22 - .L_21)
.L_21:
        /*002c*/ 	.word	0x00000000
        /*0030*/ 	.short	0x0008
        /*0032*/ 	.short	0x0038
        /*0034*/ 	.byte	0x00, 0xf0, 0x21, 0x00


	//----- nvinfo : EIATTR_KPARAM_INFO
	.align		4
.L_22:
        /*0038*/ 	.byte	0x04, 0x17
        /*003a*/ 	.short	(.L_24 - .L_23)
.L_23:
        /*003c*/ 	.word	0x00000000
        /*0040*/ 	.short	0x0007
        /*0042*/ 	.short	0x0030
        /*0044*/ 	.byte	0x00, 0xf0, 0x21, 0x00


	//----- nvinfo : EIATTR_KPARAM_INFO
	.align		4
.L_24:
        /*0048*/ 	.byte	0x04, 0x17
        /*004a*/ 	.short	(.L_26 - .L_25)
.L_25:
        /*004c*/ 	.word	0x00000000
        /*0050*/ 	.short	0x0006
        /*0052*/ 	.short	0x0028
        /*0054*/ 	.byte	0x00, 0xf0, 0x21, 0x00


	//----- nvinfo : EIATTR_KPARAM_INFO
	.align		4
.L_26:
        /*0058*/ 	.byte	0x04, 0x17
        /*005a*/ 	.short	(.L_28 - .L_27)
.L_27:
        /*005c*/ 	.word	0x00000000
        /*0060*/ 	.short	0x0005
        /*0062*/ 	.short	0x0020
        /*0064*/ 	.byte	0x00, 0xf0, 0x11, 0x00


	//----- nvinfo : EIATTR_KPARAM_INFO
	.align		4
.L_28:
        /*0068*/ 	.byte	0x04, 0x17
        /*006a*/ 	.short	(.L_30 - .L_29)
.L_29:
        /*006c*/ 	.word	0x00000000
        /*0070*/ 	.short	0x0004
        /*0072*/ 	.short	0x001c
        /*0074*/ 	.byte	0x00, 0xf0, 0x11, 0x00


	//----- nvinfo : EIATTR_KPARAM_INFO
	.align		4
.L_30:
        /*0078*/ 	.byte	0x04, 0x17
        /*007a*/ 	.short	(.L_32 - .L_31)
.L_31:
        /*007c*/ 	.word	0x00000000
        /*0080*/ 	.short	0x0003
        /*0082*/ 	.short	0x0018
        /*0084*/ 	.byte	0x00, 0xf0, 0x11, 0x00


	//----- nvinfo : EIATTR_KPARAM_INFO
	.align		4
.L_32:
        /*0088*/ 	.byte	0x04, 0x17
        /*008a*/ 	.short	(.L_34 - .L_33)
.L_33:
        /*008c*/ 	.word	0x00000000
        /*0090*/ 	.short	0x0002
        /*0092*/ 	.short	0x0010
        /*0094*/ 	.byte	0x00, 0xf4, 0x21, 0x00


	//----- nvinfo : EIATTR_KPARAM_INFO
	.align		4
.L_34:
        /*0098*/ 	.byte	0x04, 0x17
        /*009a*/ 	.short	(.L_36 - .L_35)
.L_35:
        /*009c*/ 	.word	0x00000000
        /*00a0*/ 	.short	0x0001
        /*00a2*/ 	.short	0x0008
        /*00a4*/ 	.byte	0x00, 0xf4, 0x21, 0x00


	//----- nvinfo : EIATTR_KPARAM_INFO
	.align		4
.L_36:
        /*00a8*/ 	.byte	0x04, 0x17
        /*00aa*/ 	.short	(.L_38 - .L_37)
.L_37:
        /*00ac*/ 	.word	0x00000000
        /*00b0*/ 	.short	0x0000
        /*00b2*/ 	.short	0x0000
        /*00b4*/ 	.byte	0x00, 0xf4, 0x21, 0x00


	//----- nvinfo : EIATTR_AT_ENTRY_FRAGMENTS
	.align		4
.L_38:
        /*00b8*/ 	.byte	0x04, 0x4f
        /*00ba*/ 	.short	(.L_40 - .L_39)


	//   ....[0]....
.L_39:
        /*00bc*/ 	.word	0x00000004


	//----- nvinfo : EIATTR_RESERVED_SMEM_USED
	.align		4
.L_40:
        /*00c0*/ 	.byte	0x01, 0x41
	.zero		2


	//----- nvinfo : EIATTR_SPARSE_MMA_MASK
	.align		4
        /*00c4*/ 	.byte	0x03, 0x50
        /*00c6*/ 	.short	0x0000


	//----- nvinfo : EIATTR_TCGEN05_1CTA_USED
	.align		4
        /*00c8*/ 	.byte	0x01, 0x51
	.zero		2


	//----- nvinfo : EIATTR_MAXREG_COUNT
	.align		4
        /*00cc*/ 	.byte	0x03, 0x1b
        /*00ce*/ 	.short	0x00ff


	//----- nvinfo : EIATTR_NUM_BARRIERS
	.align		4
        /*00d0*/ 	.byte	0x02, 0x4c
        /*00d2*/ 	.byte	0x01
	.zero		1


	//----- nvinfo : EIATTR_INT_WARP_WIDE_INSTR_OFFSETS
	.align		4
        /*00d4*/ 	.byte	0x04, 0x31
        /*00d6*/ 	.short	(.L_42 - .L_41)


	//   ....[0]....
.L_41:
        /*00d8*/ 	.word	0x00001720


	//   ....[1]....
        /*00dc*/ 	.word	0x00001740


	//   ....[2]....
        /*00e0*/ 	.word	0x000017c0


	//   ....[3]....
        /*00e4*/ 	.word	0x00001bc0


	//   ....[4]....
        /*00e8*/ 	.word	0x00001c10


	//   ....[5]....
        /*00ec*/ 	.word	0x00001c30


	//   ....[6]....
        /*00f0*/ 	.word	0x00001c40


	//   ....[7]....
        /*00f4*/ 	.word	0x00002080


	//   ....[8]....
        /*00f8*/ 	.word	0x00002090


	//   ....[9]....
        /*00fc*/ 	.word	0x00002210


	//   ....[10]....
        /*0100*/ 	.word	0x00002260


	//   ....[11]....
        /*0104*/ 	.word	0x000022b0


	//   ....[12]....
        /*0108*/ 	.word	0x000022d0


	//   ....[13]....
        /*010c*/ 	.word	0x000027a0


	//   ....[14]....
        /*0110*/ 	.word	0x000027b0


	//   ....[15]....
        /*0114*/ 	.word	0x00002b90


	//   ....[16]....
        /*0118*/ 	.word	0x00002ba0


	//   ....[17]....
        /*011c*/ 	.word	0x00003090


	//   ....[18]....
        /*0120*/ 	.word	0x000030e0


	//----- nvinfo : EIATTR_COOP_GROUP_MASK_REGIDS
	.align		4
.L_42:
        /*0124*/ 	.byte	0x04, 0x29
        /*0126*/ 	.short	(.L_44 - .L_43)


	//   ....[0]....
.L_43:
        /*0128*/ 	.word	0xffffffff


	//   ....[1]....
        /*012c*/ 	.word	0xffffffff


	//   ....[2]....
        /*0130*/ 	.word	0xffffffff


	//   ....[3]....
        /*0134*/ 	.word	0xffffffff


	//   ....[4]....
        /*0138*/ 	.word	0xffffffff


	//   ....[5]....
        /*013c*/ 	.word	0xffffffff


	//   ....[6]....
        /*0140*/ 	.word	0xffffffff


	//   ....[7]....
        /*0144*/ 	.word	0xffffffff


	//   ....[8]....
        /*0148*/ 	.word	0xffffffff


	//   ....[9]....
        /*014c*/ 	.word	0xffffffff


	//----- nvinfo : EIATTR_COOP_GROUP_INSTR_OFFSETS
	.align		4
.L_44:
        /*0150*/ 	.byte	0x04, 0x28
        /*0152*/ 	.short	(.L_46 - .L_45)


	//   ....[0]....
.L_45:
        /*0154*/ 	.word	0x00000050


	//   ....[1]....
        /*0158*/ 	.word	0x00000310


	//   ....[2]....
        /*015c*/ 	.word	0x00000500


	//   ....[3]....
        /*0160*/ 	.word	0x000009c0


	//   ....[4]....
        /*0164*/ 	.word	0x00000b00


	//   ....[5]....
        /*0168*/ 	.word	0x00000fb0


	//   ....[6]....
        /*016c*/ 	.word	0x000010f0


	//   ....[7]....
        /*0170*/ 	.word	0x000015e0


	//   ....[8]....
        /*0174*/ 	.word	0x00002f20


	//   ....[9]....
        /*0178*/ 	.word	0x00003190


	//----- nvinfo : EIATTR_VRC_CTA_INIT_COUNT
	.align		4
.L_46:
        /*017c*/ 	.byte	0x02, 0x4a
        /*017e*/ 	.byte	0x80
	.zero		1


	//----- nvinfo : EIATTR_MBARRIER_INSTR_OFFSETS
	.align		4
        /*0180*/ 	.byte	0x04, 0x39
        /*0182*/ 	.short	(.L_48 - .L_47)


	//   ....[0]....
.L_47:
        /*0184*/ 	.word	0x000017e0
        /*0188*/ 	.word	0x000000ff
        /*018c*/ 	.word	0x00050000
        /*0190*/ 	.short	0x0100
        /*0192*/ 	.byte	0x0b
	.zero		1


	//   ....[1]....
        /*0194*/ 	.word	0x000017f0
        /*0198*/ 	.word	0x000000ff
        /*019c*/ 	.word	0x00050020
        /*01a0*/ 	.short	0x0100
        /*01a2*/ 	.byte	0x0b
	.zero		1


	//   ....[2]....
        /*01a4*/ 	.word	0x000018a0
        /*01a8*/ 	.word	0x000000ff
        /*01ac*/ 	.word	0x00050008
        /*01b0*/ 	.short	0x0100
        /*01b2*/ 	.byte	0x0b
	.zero		1


	//   ....[3]....
        /*01b4*/ 	.word	0x000018b0
        /*01b8*/ 	.word	0x000000ff
        /*01bc*/ 	.word	0x00050028
        /*01c0*/ 	.short	0x0100
        /*01c2*/ 	.byte	0x0b
	.zero		1


	//   ....[4]....
        /*01c4*/ 	.word	0x00001990
        /*01c8*/ 	.word	0x000000ff
        /*01cc*/ 	.word	0x00050010
        /*01d0*/ 	.short	0x0100
        /*01d2*/ 	.byte	0x0b
	.zero		1


	//   ....[5]....
        /*01d4*/ 	.word	0x000019a0
        /*01d8*/ 	.word	0x000000ff
        /*01dc*/ 	.word	0x00050030
        /*01e0*/ 	.short	0x0100
        /*01e2*/ 	.byte	0x0b
	.zero		1


	//   ....[6]....
        /*01e4*/ 	.word	0x00001ab0
        /*01e8*/ 	.word	0x000000ff
        /*01ec*/ 	.word	0x00050018
        /*01f0*/ 	.short	0x0100
        /*01f2*/ 	.byte	0x0b
	.zero		1


	//   ....[7]....
        /*01f4*/ 	.word	0x00001ac0
        /*01f8*/ 	.word	0x000000ff
        /*01fc*/ 	.word	0x00050038
        /*0200*/ 	.short	0x0100
        /*0202*/ 	.byte	0x0b
	.zero		1


	//   ....[8]....
        /*0204*/ 	.word	0x00001ce0
        /*0208*/ 	.word	0x000000ff
        /*020c*/ 	.word	0x00050000
        /*0210*/ 	.short	0x010a
        /*0212*/ 	.byte	0x0b
	.zero		1


	//   ....[9]....
        /*0214*/ 	.word	0x000020e0
        /*0218*/ 	.word	0x000000ff
        /*021c*/ 	.word	0x00050020
        /*0220*/ 	.short	0x010a
        /*0222*/ 	.byte	0x0b
	.zero		1


	//   ....[10]....
        /*0224*/ 	.word	0x00002350
        /*0228*/ 	.word	0x000000ff
        /*022c*/ 	.word	0x00050000
        /*0230*/ 	.short	0x010a
        /*0232*/ 	.byte	0x25
	.zero		1


	//   ....[11]....
        /*0234*/ 	.word	0x000027f0
        /*0238*/ 	.word	0x000000ff
        /*023c*/ 	.word	0x00050020
        /*0240*/ 	.short	0x010a
        /*0242*/ 	.byte	0x25
	.zero		1


	//   ....[12]....
        /*0244*/ 	.word	0x000028c0
        /*0248*/ 	.word	0x000000ff
        /*024c*/ 	.word	0x00050000
        /*0250*/ 	.short	0x0108
        /*0252*/ 	.byte	0x0b
	.zero		1


	//   ....[13]....
        /*0254*/ 	.word	0x000028d0
        /*0258*/ 	.word	0x000000ff
        /*025c*/ 	.word	0x00050020
        /*0260*/ 	.short	0x0108
        /*0262*/ 	.byte	0x0b
	.zero		1


	//   ....[14]....
        /*0264*/ 	.word	0x00002920
        /*0268*/ 	.word	0x000000ff
        /*026c*/ 	.word	0x00050008
        /*0270*/ 	.short	0x0108
        /*0272*/ 	.byte	0x0b
	.zero		1


	//   ....[15]....
        /*0274*/ 	.word	0x00002930
        /*0278*/ 	.word	0x000000ff
        /*027c*/ 	.word	0x00050028
        /*0280*/ 	.short	0x0108
        /*0282*/ 	.byte	0x0b
	.zero		1


	//   ....[16]....
        /*0284*/ 	.word	0x00002980
        /*0288*/ 	.word	0x000000ff
        /*028c*/ 	.word	0x00050010
        /*0290*/ 	.short	0x0108
        /*0292*/ 	.byte	0x0b
	.zero		1


	//   ....[17]....
        /*0294*/ 	.word	0x00002990
        /*0298*/ 	.word	0x000000ff
        /*029c*/ 	.word	0x00050030
        /*02a0*/ 	.short	0x0108
        /*02a2*/ 	.byte	0x0b
	.zero		1


	//   ....[18]....
        /*02a4*/ 	.word	0x000029e0
        /*02a8*/ 	.word	0x000000ff
        /*02ac*/ 	.word	0x00050018
        /*02b0*/ 	.short	0x0108
        /*02b2*/ 	.byte	0x0b
	.zero		1


	//   ....[19]....
        /*02b4*/ 	.word	0x000029f0
        /*02b8*/ 	.word	0x000000ff
        /*02bc*/ 	.word	0x00050038
        /*02c0*/ 	.short	0x0108
        /*02c2*/ 	.byte	0x0b
	.zero		1


	//   ....[20]....
        /*02c4*/ 	.word	0x000031b0
        /*02c8*/ 	.word	0x000000ff
        /*02cc*/ 	.word	0x00050000
        /*02d0*/ 	.short	0x010a
        /*02d2*/ 	.byte	0x0b
	.zero		1


	//   ....[21]....
        /*02d4*/ 	.word	0x000031e0
        /*02d8*/ 	.word	0x000000ff
        /*02dc*/ 	.word	0x00050020
        /*02e0*/ 	.short	0x010a
        /*02e2*/ 	.byte	0x0b
	.zero		1


	//   ....[22]....
        /*02e4*/ 	.word	0x00003210
        /*02e8*/ 	.word	0x000000ff
        /*02ec*/ 	.word	0x00050000
        /*02f0*/ 	.short	0x010a
        /*02f2*/ 	.byte	0x25
	.zero		1


	//   ....[23]....
        /*02f4*/ 	.word	0x00003240
        /*02f8*/ 	.word	0x000000ff
        /*02fc*/ 	.word	0x00050020
        /*0300*/ 	.short	0x010a
        /*0302*/ 	.byte	0x25
	.zero		1


	//----- nvinfo : EIATTR_NUM_MBARRIERS
	.align		4
.L_48:
        /*0304*/ 	.byte	0x03, 0x38
        /*0306*/ 	.short	0x0008


	//----- nvinfo : EIATTR_EXIT_INSTR_OFFSETS
	.align		4
        /*0308*/ 	.byte	0x04, 0x1c
        /*030a*/ 	.short	(.L_50 - .L_49)


	//   ....[0]....
.L_49:
        /*030c*/ 	.word	0x000031a0


	//----- nvinfo : EIATTR_REQNTID
	.align		4
.L_50:
        /*0310*/ 	.byte	0x04, 0x10
        /*0312*/ 	.short	(.L_52 - .L_51)
.L_51:
        /*0314*/ 	.word	0x00000100
        /*0318*/ 	.word	0x00000001
        /*031c*/ 	.word	0x00000001


	//----- nvinfo : EIATTR_CRS_STACK_SIZE
	.align		4
.L_52:
        /*0320*/ 	.byte	0x04, 0x1e
        /*0322*/ 	.short	(.L_54 - .L_53)
.L_53:
        /*0324*/ 	.word	0x00000000


	//----- nvinfo : EIATTR_CBANK_PARAM_SIZE
	.align		4
.L_54:
        /*0328*/ 	.byte	0x03, 0x19
        /*032a*/ 	.short	0x0050


	//----- nvinfo : EIATTR_PARAM_CBANK
	.align		4
        /*032c*/ 	.byte	0x04, 0x0a
        /*032e*/ 	.short	(.L_56 - .L_55)
	.align		4
.L_55:
        /*0330*/ 	.word	index@(.nv.constant0.gluon_tcgen05)
        /*0334*/ 	.short	0x0380
        /*0336*/ 	.short	0x0050


	//----- nvinfo : EIATTR_SW_WAR
	.align		4
.L_56:
        /*0338*/ 	.byte	0x04, 0x36
        /*033a*/ 	.short	(.L_58 - .L_57)
.L_57:
        /*033c*/ 	.word	0x00000008
.L_58:


//--------------------- .nv.compat                --------------------------
	.section	.nv.compat,"",@"SHT_CUDA_COMPAT_INFO"
	.align	4
        /*0000*/ 	.byte	0x02, 0x02, 0x02, 0x00, 0x02, 0x05, 0x05, 0x00, 0x02, 0x03, 0x03, 0x00, 0x02, 0x06, 0x01, 0x00


//--------------------- .nv.callgraph             --------------------------
	.section	.nv.callgraph,"",@"SHT_CUDA_CALLGRAPH"
	.align	4
	.sectionentsize	8
	.align		4
        /*0000*/ 	.word	0x00000000
	.align		4
        /*0004*/ 	.word	0xffffffff
	.align		4
        /*0008*/ 	.word	0x00000000
	.align		4
        /*000c*/ 	.word	0xfffffffe
	.align		4
        /*0010*/ 	.word	0x00000000
	.align		4
        /*0014*/ 	.word	0xfffffffd
	.align		4
        /*0018*/ 	.word	0x00000000
	.align		4
        /*001c*/ 	.word	0xfffffffc


//--------------------- .text.gluon_tcgen05       --------------------------
	.section	.text.gluon_tcgen05,"ax",@progbits
	.align	128
        .global         gluon_tcgen05
        .type           gluon_tcgen05,@function
        .size           gluon_tcgen05,(.L_x_85 - gluon_tcgen05)
        .other          gluon_tcgen05,@"STO_CUDA_ENTRY STV_DEFAULT"
gluon_tcgen05:
.text.gluon_tcgen05:
[----:B------:R-:W1:Y:S01]  /*0000*/  LDC R1, c[0x0][0x37c] ;  /* 0x0000df00ff017b82 */ /* 0x000e620000000800 */
[----:B------:R-:W2:Y:S02]  /*0010*/  S2R R0, SR_TID.X ;  /* 0x0000000000007919 */ /* 0x000ea40000002100 */
[----:B--2---:R-:W-:-:S13]  /*0020*/  ISETP.GE.U32.AND P2, PT, R0, 0x20, PT ;  /* 0x000000200000780c */ /* 0x004fda0003f46070 */
[----:B------:R-:W-:Y:S05]  /*0030*/  @P2 BRA `(.L_x_0) ;  /* 0x0000000000b82947 */ /* 0x000fea0003800000 */
[----:B------:R-:W2:Y:S01]  /*0040*/  S2UR UR6, SR_CgaCtaId ;  /* 0x00000000000679c3 */ /* 0x000ea20000008800 */
[----:B------:R-:W-:Y:S01]  /*0050*/  NOP ;  /* 0x0000000000007918 */ /* 0x000fe20000000000 */
[----:B------:R-:W-:Y:S02]  /*0060*/  UMOV UR4, 0x40 ;  /* 0x0000004000047882 */ /* 0x000fe40000000000 */
[----:B--2---:R-:W-:-:S09]  /*0070*/  ULEA UR4, UR6, UR4, 0x18 ;  /* 0x0000000406047291 */ /* 0x004fd2000f8ec0ff */
[----:B------:R-:W2:Y:S01]  /*0080*/  LDS.U8 R2, [UR4] ;  /* 0x00000004ff027984 */ /* 0x000ea20008000000 */
[----:B------:R-:W-:Y:S02]  /*0090*/  UMOV UR4, 0x400 ;  /* 0x0000040000047882 */ /* 0x000fe40000000000 */
[----:B------:R-:W-:Y:S01]  /*00a0*/  ULEA UR4, UR6, UR4, 0x18 ;  /* 0x0000000406047291 */ /* 0x000fe2000f8ec0ff */
[----:B--2---:R-:W-:-:S13]  /*00b0*/  ISETP.NE.AND P0, PT, R2, RZ, PT ;  /* 0x000000ff0200720c */ /* 0x004fda0003f05270 */
[----:B------:R-:W-:Y:S05]  /*00c0*/  @P0 BRA `(.L_x_1) ;  /* 0x00000000007c0947 */ /* 0x000fea0003800000 */
[----:B------:R-:W-:-:S13]  /*00d0*/  ELECT P0, URZ, PT ;  /* 0x0000000000ff782f */ /* 0x000fda0003800000 */
[----:B------:R-:W-:Y:S05]  /*00e0*/  @!P0 BRA `(.L_x_2) ;  /* 0x0000000000848947 */ /* 0x000fea0003800000 */
[----:B------:R-:W-:Y:S01]  /*00f0*/  UMOV UR5, 0x8 ;  /* 0x0000000800057882 */ /* 0x000fe20000000000 */
[----:B------:R-:W-:Y:S02]  /*0100*/  IMAD.MOV.U32 R5, RZ, RZ, 0x1 ;  /* 0x00000001ff057424 */ /* 0x000fe400078e00ff */
[----:B------:R-:W-:Y:S02]  /*0110*/  IMAD.MOV.U32 R3, RZ, RZ, 0xff ;  /* 0x000000ffff037424 */ /* 0x000fe400078e00ff */
[----:B------:R-:W-:Y:S04]  /*0120*/  DEPBAR.LE SB2, 0x36 ;  /* 0x0000ad800000791a */ /* 0x000fe80000000000 */
[----:B------:R-:W2:Y:S02]  /*0130*/  UTCATOMSWS.FIND_AND_SET.ALIGN UP0, UR5, UR5 ;  /* 0x00000005000575e3 */ /* 0x000ea40008000800 */
[----:B--2---:R-:W-:-:S04]  /*0140*/  PLOP3.LUT P0, PT, PT, PT, UP0, 0x80, 0x8 ;  /* 0x000000000008781c */ /* 0x004fc80003f0f008 */
[----:B------:R-:W-:-:S04]  /*0150*/  SEL R2, RZ, 0xffffffff, !P0 ;  /* 0xffffffffff027807 */ /* 0x000fc80004000000 */
[----:B------:R-:W-:Y:S01]  /*0160*/  ISETP.NE.AND P0, PT, R2, RZ, PT ;  /* 0x000000ff0200720c */ /* 0x000fe20003f05270 */
[----:B------:R-:W-:-:S12]  /*0170*/  IMAD.U32 R2, RZ, RZ, UR5 ;  /* 0x00000005ff027e24 */ /* 0x000fd8000f8e00ff */
[----:B------:R-:W-:Y:S05]  /*0180*/  @P0 BRA `(.L_x_3) ;  /* 0x0000000000240947 */ /* 0x000fea0003800000 */
.L_x_4:
[----:B------:R-:W-:Y:S05]  /*0190*/  NANOSLEEP 0x64 ;  /* 0x000000640000795d */ /* 0x000fea0003800000 */
[----:B------:R-:W-:-:S05]  /*01a0*/  UMOV UR5, 0x8 ;  /* 0x0000000800057882 */ /* 0x000fca0000000000 */
[----:B------:R-:W-:Y:S04]  /*01b0*/  DEPBAR.LE SB2, 0x36 ;  /* 0x0000ad800000791a */ /* 0x000fe80000000000 */
[----:B------:R-:W2:Y:S02]  /*01c0*/  UTCATOMSWS.FIND_AND_SET.ALIGN UP0, UR5, UR5 ;  /* 0x00000005000575e3 */ /* 0x000ea40008000800 */
[----:B--2---:R-:W-:-:S04]  /*01d0*/  PLOP3.LUT P0, PT, PT, PT, UP0, 0x80, 0x8 ;  /* 0x000000000008781c */ /* 0x004fc80003f0f008 */
[----:B------:R-:W-:-:S04]  /*01e0*/  SEL R2, RZ, 0xffffffff, !P0 ;  /* 0xffffffffff027807 */ /* 0x000fc80004000000 */
[----:B------:R-:W-:Y:S01]  /*01f0*/  ISETP.NE.AND P0, PT, R2, RZ, PT ;  /* 0x000000ff0200720c */ /* 0x000fe20003f05270 */
[----:B------:R-:W-:-:S12]  /*0200*/  IMAD.U32 R2, RZ, RZ, UR5 ;  /* 0x00000005ff027e24 */ /* 0x000fd8000f8e00ff */
[----:B------:R-:W-:Y:S05]  /*0210*/  @!P0 BRA `(.L_x_4) ;  /* 0xfffffffc00dc8947 */ /* 0x000fea000383ffff */
.L_x_3:
[C---:B------:R-:W-:Y:S01]  /*0220*/  VIADD R4, R2.reuse, 0x10 ;  /* 0x0000001002047836 */ /* 0x040fe20000000000 */
[----:B------:R-:W-:Y:S01]  /*0230*/  UMOV UR5, 0x50 ;  /* 0x0000005000057882 */ /* 0x000fe20000000000 */
[----:B------:R-:W-:Y:S01]  /*0240*/  SHF.L.U32 R3, R3, R2, RZ ;  /* 0x0000000203037219 */ /* 0x000fe200000006ff */
[----:B------:R-:W-:Y:S01]  /*0250*/  ULEA UR5, UR6, UR5, 0x18 ;  /* 0x0000000506057291 */ /* 0x000fe2000f8ec0ff */
[----:B------:R-:W-:Y:S01]  /*0260*/  IMAD.SHL.U32 R2, R2, 0x20, RZ ;  /* 0x0000002002027824 */ /* 0x000fe200078e00ff */
[----:B------:R-:W-:-:S04]  /*0270*/  SHF.L.U32 R4, R5, R4, RZ ;  /* 0x0000000405047219 */ /* 0x000fc800000006ff */
[----:B------:R-:W-:-:S05]  /*0280*/  LOP3.LUT R3, R4, R3, RZ, 0xfc, !PT ;  /* 0x0000000304037212 */ /* 0x000fca00078efcff */
[----:B------:R2:W-:Y:S04]  /*0290*/  ATOMS.OR RZ, [UR5], R3 ;  /* 0x00000003ffff798c */ /* 0x0005e8000b000005 */
[----:B------:R2:W-:Y:S01]  /*02a0*/  STS [UR4], R2 ;  /* 0x00000002ff007988 */ /* 0x0005e20008000804 */
[----:B------:R-:W-:Y:S05]  /*02b0*/  BRA `(.L_x_2) ;  /* 0x0000000000107947 */ /* 0x000fea0003800000 */
.L_x_1:
[----:B------:R-:W-:Y:S01]  /*02c0*/  IMAD.MOV.U32 R3, RZ, RZ, -0x1 ;  /* 0xffffffffff037424 */ /* 0x000fe200078e00ff */
[----:B------:R-:W-:-:S04]  /*02d0*/  MOV R2, 0x300 ;  /* 0x0000030000027802 */ /* 0x000fc80000000f00 */
[----:B------:R2:W-:Y:S03]  /*02e0*/  STS [UR4], R3 ;  /* 0x00000003ff007988 */ /* 0x0005e60008000804 */
[----:B-12---:R-:W-:Y:S05]  /*02f0*/  CALL.REL.NOINC `($__internal_1_$__cuda_sm10x_tcgen05_guardrail_trap_phase_invalid_during_alloc) ;  /* 0x0000002c00e87944 */ /* 0x006fea0003c00000 */
.L_x_2:
[----:B------:R-:W-:Y:S05]  /*0300*/  WARPSYNC.ALL ;  /* 0x0000000000007948 */ /* 0x000fea0003800000 */
[----:B------:R-:W-:Y:S01]  /*0310*/  NOP ;  /* 0x0000000000007918 */ /* 0x000fe20000000000 */
.L_x_0:
[----:B------:R-:W3:Y:S08]  /*0320*/  S2UR UR4, SR_CgaCtaId ;  /* 0x00000000000479c3 */ /* 0x000ef00000008800 */
[----:B------:R-:W-:Y:S01]  /*0330*/  BAR.SYNC.DEFER_BLOCKING 0x0 ;  /* 0x0000000000007b1d */ /* 0x000fe20000010000 */
[----:B------:R-:W-:-:S05]  /*0340*/  LOP3.LUT R68, R0, 0xff, RZ, 0xc0, !PT ;  /* 0x000000ff00447812 */ /* 0x000fca00078ec0ff */
[----:B------:R-:W-:Y:S02]  /*0350*/  UMOV UR11, 0x400 ;  /* 0x00000400000b7882 */ /* 0x000fe40000000000 */
[----:B------:R-:W4:Y:S08]  /*0360*/  LDC R4, c[0x0][0x398] ;  /* 0x0000e600ff047b82 */ /* 0x000f300000000800 */
[----:B------:R-:W5:Y:S01]  /*0370*/  LDC R10, c[0x0][0x3a0] ;  /* 0x0000e800ff0a7b82 */ /* 0x000f620000000800 */
[----:B---3--:R-:W-:-:S07]  /*0380*/  ULEA UR11, UR4, UR11, 0x18 ;  /* 0x0000000b040b7291 */ /* 0x008fce000f8ec0ff */
[----:B------:R-:W3:Y:S02]  /*0390*/  S2UR UR14, SR_CTAID.Y ;  /* 0x00000000000e79c3 */ /* 0x000ee40000002600 */
[----:B--2---:R-:W2:Y:S06]  /*03a0*/  LDS R3, [UR11] ;  /* 0x0000000bff037984 */ /* 0x004eac0008000800 */
[----:B------:R-:W-:Y:S06]  /*03b0*/  BAR.SYNC.DEFER_BLOCKING 0x0 ;  /* 0x0000000000007b1d */ /* 0x000fec0000010000 */
[----:B------:R-:W-:Y:S05]  /*03c0*/  @P2 BRA `(.L_x_5) ;  /* 0x0000000000182947 */ /* 0x000fea0003800000 */
[----:B------:R-:W-:Y:S01]  /*03d0*/  ELECT P0, URZ, PT ;  /* 0x0000000000ff782f */ /* 0x000fe20003800000 */
[----:B------:R-:W-:Y:S01]  /*03e0*/  IMAD.MOV.U32 R2, RZ, RZ, 0x1 ;  /* 0x00000001ff027424 */ /* 0x000fe200078e00ff */
[----:B------:R-:W-:Y:S01]  /*03f0*/  UMOV UR5, 0x40 ;  /* 0x0000004000057882 */ /* 0x000fe20000000000 */
[----:B------:R-:W-:Y:S01]  /*0400*/  UVIRTCOUNT.DEALLOC.SMPOOL 0x80 ;  /* 0x000000800000784c */ /* 0x000fe20000000000 */
[----:B------:R-:W-:-:S09]  /*0410*/  ULEA UR5, UR4, UR5, 0x18 ;  /* 0x0000000504057291 */ /* 0x000fd2000f8ec0ff */
[----:B------:R5:W-:Y:S03]  /*0420*/  @P0 STS.U8 [UR5], R2 ;  /* 0x00000002ff000988 */ /* 0x000be60008000005 */
.L_x_5:
[----:B------:R-:W5:Y:S01]  /*0430*/  S2UR UR4, SR_CTAID.Z ;  /* 0x00000000000479c3 */ /* 0x000f620000002700 */
[----:B------:R-:W4:Y:S01]  /*0440*/  LDCU UR5, c[0x0][0x370] ;  /* 0x00006e00ff0577ac */ /* 0x000f220008000800 */
[----:B------:R-:W-:Y:S01]  /*0450*/  ISETP.GE.U32.AND P0, PT, R68, 0x20, PT ;  /* 0x000000204400780c */ /* 0x000fe20003f06070 */
[----:B----4-:R-:W-:Y:S01]  /*0460*/  VIADD R4, R4, 0xffffffff ;  /* 0xffffffff04047836 */ /* 0x010fe20000000000 */
[C---:B------:R-:W-:Y:S01]  /*0470*/  ISETP.NE.U32.AND P3, PT, R68.reuse, RZ, PT ;  /* 0x000000ff4400720c */ /* 0x040fe20003f65070 */
[----:B------:R-:W5:Y:S01]  /*0480*/  LDCU UR6, c[0x0][0x374] ;  /* 0x00006e80ff0677ac */ /* 0x000f620008000800 */
[----:B------:R-:W-:Y:S01]  /*0490*/  LEA R11, R68, UR11, 0x2 ;  /* 0x0000000b440b7c11 */ /* 0x000fe2000f8e10ff */
[----:B-----5:R-:W-:Y:S01]  /*04a0*/  VIADD R12, R10, 0xffffffff ;  /* 0xffffffff0a0c7836 */ /* 0x020fe20000000000 */
[----:B------:R-:W4:Y:S01]  /*04b0*/  S2UR UR16, SR_CTAID.X ;  /* 0x00000000001079c3 */ /* 0x000f220000002500 */
[----:B------:R-:W5:Y:S01]  /*04c0*/  LDCU.64 UR12, c[0x0][0x3c0] ;  /* 0x00007800ff0c77ac */ /* 0x000f620008000a00 */
[----:B--2---:R-:W-:Y:S01]  /*04d0*/  R2UR UR10, R3 ;  /* 0x00000000030a72ca */ /* 0x004fe200000e0000 */
[----:B------:R-:W-:Y:S04]  /*04e0*/  BSSY.RECONVERGENT B0, `(.L_x_6) ;  /* 0x0000011000007945 */ /* 0x000fe80003800200 */
[----:B------:R2:W-:Y:S01]  /*04f0*/  @!P0 STS [R11], RZ ;  /* 0x000000ff0b008388 */ /* 0x0005e20000000800 */
[----:B------:R-:W-:-:S03]  /*0500*/  NOP ;  /* 0x0000000000007918 */ /* 0x000fc60000000000 */
[----:B------:R2:W-:Y:S01]  /*0510*/  @!P3 STS [UR11+0x24], R4 ;  /* 0x00002404ff00b988 */ /* 0x0005e2000800080b */
[----:B---3--:R-:W-:-:S03]  /*0520*/  UIMAD UR4, UR4, UR6, UR14 ;  /* 0x00000006040472a4 */ /* 0x008fc6000f8e020e */
[----:B------:R2:W-:Y:S01]  /*0530*/  @!P3 STS [UR11+0x20], R12 ;  /* 0x0000200cff00b988 */ /* 0x0005e2000800080b */
[----:B----4-:R-:W-:-:S04]  /*0540*/  UIMAD UR4, UR4, UR5, UR16 ;  /* 0x00000005040472a4 */ /* 0x010fc8000f8e0210 */
[----:B------:R-:W-:-:S04]  /*0550*/  UIMAD UR4, UR4, 0x180, URZ ;  /* 0x00000180040478a4 */ /* 0x000fc8000f8e02ff */
[----:B-----5:R-:W-:-:S04]  /*0560*/  UIADD3 UR8, UP0, UPT, UR4, UR12, URZ ;  /* 0x0000000c04087290 */ /* 0x020fc8000ff1e0ff */
[----:B------:R-:W-:Y:S01]  /*0570*/  ULEA.HI.X.SX32 UR9, UR4, UR13, 0x1, UP0 ;  /* 0x0000000d04097291 */ /* 0x000fe200080f0eff */
[----:B--2---:R-:W-:Y:S11]  /*0580*/  @P3 BRA `(.L_x_7) ;  /* 0x0000000000183947 */ /* 0x004ff60003800000 */
[----:B------:R-:W2:Y:S01]  /*0590*/  LDS R2, [UR11+0x8] ;  /* 0x0000080bff027984 */ /* 0x000ea20008000800 */
[----:B------:R-:W3:Y:S01]  /*05a0*/  LDC.64 R6, c[0x0][0x380] ;  /* 0x0000e000ff067b82 */ /* 0x000ee20000000a00 */
[----:B------:R-:W-:Y:S02]  /*05b0*/  IMAD.MOV.U32 R3, RZ, RZ, 0x70 ;  /* 0x00000070ff037424 */ /* 0x000fe400078e00ff */
[----:B---3--:R3:W-:Y:S03]  /*05c0*/  STS.64 [UR11], R6 ;  /* 0x00000006ff007988 */ /* 0x0087e60008000a0b */
[----:B--2---:R-:W-:-:S05]  /*05d0*/  LOP3.LUT R2, R2, 0x10, R3, 0xd8, !PT ;  /* 0x0000001002027812 */ /* 0x004fca00078ed803 */
[----:B------:R3:W-:Y:S02]  /*05e0*/  STS [UR11+0x8], R2 ;  /* 0x00000802ff007988 */ /* 0x0007e4000800080b */
.L_x_7:
[----:B------:R-:W-:Y:S05]  /*05f0*/  BSYNC.RECONVERGENT B0 ;  /* 0x0000000000007941 */ /* 0x000fea0003800200 */
.L_x_6:
[----:B------:R-:W-:Y:S04]  /*0600*/  BSSY.RECONVERGENT B0, `(.L_x_8) ;  /* 0x000000a000007945 */ /* 0x000fe80003800200 */
[----:B------:R-:W-:Y:S05]  /*0610*/  @P3 BRA `(.L_x_9) ;  /* 0x0000000000203947 */ /* 0x000fea0003800000 */
[----:B---3--:R-:W2:Y:S01]  /*0620*/  LDS R2, [UR11+0x34] ;  /* 0x0000340bff027984 */ /* 0x008ea20008000800 */
[----:B------:R-:W-:Y:S02]  /*0630*/  IMAD.MOV.U32 R3, RZ, RZ, 0x3f000000 ;  /* 0x3f000000ff037424 */ /* 0x000fe400078e00ff */
[----:B------:R-:W-:Y:S01]  /*0640*/  @!P3 IMAD.MOV.U32 R5, RZ, RZ, 0x3f ;  /* 0x0000003fff05b424 */ /* 0x000fe200078e00ff */
[----:B------:R-:W3:Y:S02]  /*0650*/  @!P3 LDS R6, [UR11+0x38] ;  /* 0x0000380bff06b984 */ /* 0x000ee40008000800 */
[----:B--2---:R-:W-:Y:S02]  /*0660*/  LOP3.LUT R2, R2, 0xff000000, R3, 0xb8, !PT ;  /* 0xff00000002027812 */ /* 0x004fe400078eb803 */
[----:B---3--:R-:W-:-:S03]  /*0670*/  @!P3 LOP3.LUT R3, R6, 0xff, R5, 0xb8, !PT ;  /* 0x000000ff0603b812 */ /* 0x008fc600078eb805 */
[----:B------:R2:W-:Y:S04]  /*0680*/  STS [UR11+0x34], R2 ;  /* 0x00003402ff007988 */ /* 0x0005e8000800080b */
[----:B------:R2:W-:Y:S02]  /*0690*/  @!P3 STS [UR11+0x38], R3 ;  /* 0x00003803ff00b988 */ /* 0x0005e4000800080b */
.L_x_9:
[----:B------:R-:W-:Y:S05]  /*06a0*/  BSYNC.RECONVERGENT B0 ;  /* 0x0000000000007941 */ /* 0x000fea0003800200 */
.L_x_8:
[----:B------:R-:W-:Y:S04]  /*06b0*/  BSSY.RECONVERGENT B0, `(.L_x_10) ;  /* 0x000000e000007945 */ /* 0x000fe80003800200 */
[----:B------:R-:W-:Y:S05]  /*06c0*/  @P3 BRA `(.L_x_11) ;  /* 0x0000000000303947 */ /* 0x000fea0003800000 */
[----:B--2---:R-:W2:Y:S01]  /*06d0*/  LDS R3, [UR11+0x34] ;  /* 0x0000340bff037984 */ /* 0x004ea20008000800 */
[----:B------:R-:W4:Y:S03]  /*06e0*/  LDC.64 R8, c[0x0][0x3a8] ;  /* 0x0000ea00ff087b82 */ /* 0x000f260000000a00 */
[----:B---3--:R-:W3:Y:S01]  /*06f0*/  LDS R2, [UR11+0x1c] ;  /* 0x00001c0bff027984 */ /* 0x008ee20008000800 */
[C---:B----4-:R-:W-:Y:S01]  /*0700*/  SHF.L.U64.HI R6, R8.reuse, 0x1, R9 ;  /* 0x0000000108067819 */ /* 0x050fe20000010209 */
[----:B------:R-:W-:-:S03]  /*0710*/  IMAD.SHL.U32 R5, R8, 0x2, RZ ;  /* 0x0000000208057824 */ /* 0x000fc600078e00ff */
[--C-:B------:R-:W-:Y:S02]  /*0720*/  SHF.R.U32.HI R7, RZ, 0x4, R6.reuse ;  /* 0x00000004ff077819 */ /* 0x100fe40000011606 */
[----:B------:R-:W-:-:S05]  /*0730*/  SHF.R.U64 R5, R5, 0x4, R6 ;  /* 0x0000000405057819 */ /* 0x000fca0000001206 */
[----:B------:R4:W-:Y:S01]  /*0740*/  STS [UR11+0xc], R5 ;  /* 0x00000c05ff007988 */ /* 0x0009e2000800080b */
[----:B--2---:R-:W-:Y:S02]  /*0750*/  LOP3.LUT R3, R3, 0x7, RZ, 0xb8, !PT ;  /* 0x0000000703037812 */ /* 0x004fe400078eb8ff */
[----:B---3--:R-:W-:-:S03]  /*0760*/  LOP3.LUT R2, R2, 0xf, R7, 0xb8, !PT ;  /* 0x0000000f02027812 */ /* 0x008fc600078eb807 */
[----:B------:R4:W-:Y:S04]  /*0770*/  STS [UR11+0x34], R3 ;  /* 0x00003403ff007988 */ /* 0x0009e8000800080b */
[----:B------:R4:W-:Y:S02]  /*0780*/  STS [UR11+0x1c], R2 ;  /* 0x00001c02ff007988 */ /* 0x0009e4000800080b */
.L_x_11:
[----:B------:R-:W-:Y:S05]  /*0790*/  BSYNC.RECONVERGENT B0 ;  /* 0x0000000000007941 */ /* 0x000fea0003800200 */
.L_x_10:
[----:B------:R-:W-:Y:S04]  /*07a0*/  BSSY.RECONVERGENT B1, `(.L_x_12) ;  /* 0x000001a000017945 */ /* 0x000fe80003800200 */
[----:B------:R-:W-:Y:S04]  /*07b0*/  BSSY.RELIABLE B0, `(.L_x_13) ;  /* 0x0000015000007945 */ /* 0x000fe80003800100 */
[----:B------:R-:W-:Y:S05]  /*07c0*/  @P3 BRA `(.L_x_14) ;  /* 0x0000000000203947 */ /* 0x000fea0003800000 */
[----:B--234-:R-:W2:Y:S02]  /*07d0*/  LDS R2, [UR11+0x34] ;  /* 0x0000340bff027984 */ /* 0x01cea40008000800 */
[----:B--2---:R-:W-:-:S05]  /*07e0*/  LOP3.LUT R2, R2, 0x38, RZ, 0xb8, !PT ;  /* 0x0000003802027812 */ /* 0x004fca00078eb8ff */
[----:B------:R2:W-:Y:S01]  /*07f0*/  STS [UR11+0x34], R2 ;  /* 0x00003402ff007988 */ /* 0x0005e2000800080b */
[----:B------:R-:W-:Y:S05]  /*0800*/  @P3 BRA `(.L_x_15) ;  /* 0x0000000000203947 */ /* 0x000fea0003800000 */
[----:B--2---:R-:W2:Y:S01]  /*0810*/  LDS R2, [UR11+0x8] ;  /* 0x0000080bff027984 */ /* 0x004ea20008000800 */
[----:B------:R-:W-:-:S05]  /*0820*/  IMAD.MOV.U32 R3, RZ, RZ, 0x780 ;  /* 0x00000780ff037424 */ /* 0x000fca00078e00ff */
[----:B--2---:R-:W-:-:S05]  /*0830*/  LOP3.LUT R2, R2, 0x300, R3, 0xd8, !PT ;  /* 0x0000030002027812 */ /* 0x004fca00078ed803 */
[----:B------:R5:W-:Y:S02]  /*0840*/  STS [UR11+0x8], R2 ;  /* 0x00000802ff007988 */ /* 0x000be4000800080b */
.L_x_14:
[----:B------:R-:W-:Y:S05]  /*0850*/  @P3 BRA `(.L_x_16) ;  /* 0x0000000000283947 */ /* 0x000fea0003800000 */
[----:B--2345:R-:W2:Y:S02]  /*0860*/  LDS R2, [UR11+0x8] ;  /* 0x0000080bff027984 */ /* 0x03cea40008000800 */
[----:B--2---:R-:W-:-:S05]  /*0870*/  LOP3.LUT R2, R2, 0x1800, RZ, 0xb8, !PT ;  /* 0x0000180002027812 */ /* 0x004fca00078eb8ff */
[----:B------:R3:W-:Y:S02]  /*0880*/  STS [UR11+0x8], R2 ;  /* 0x00000802ff007988 */ /* 0x0007e4000800080b */
.L_x_15:
[----:B------:R-:W-:Y:S05]  /*0890*/  @P3 BREAK.RELIABLE B0 ;  /* 0x0000000000003942 */ /* 0x000fea0003800100 */
[----:B------:R-:W-:Y:S05]  /*08a0*/  @P3 BRA `(.L_x_17) ;  /* 0x0000000000243947 */ /* 0x000fea0003800000 */
[----:B------:R-:W4:Y:S01]  /*08b0*/  LDS R3, [UR11+0x8] ;  /* 0x0000080bff037984 */ /* 0x000f220008000800 */
[----:B--23--:R-:W-:-:S05]  /*08c0*/  IMAD.MOV.U32 R2, RZ, RZ, 0x6000 ;  /* 0x00006000ff027424 */ /* 0x00cfca00078e00ff */
[----:B----4-:R-:W-:-:S04]  /*08d0*/  LOP3.LUT R2, R3, 0x6000, R2, 0xd8, !PT ;  /* 0x0000600003027812 */ /* 0x010fc800078ed802 */
[----:B------:R-:W-:-:S05]  /*08e0*/  LOP3.LUT R2, R2, 0x400000, RZ, 0xb8, !PT ;  /* 0x0040000002027812 */ /* 0x000fca00078eb8ff */
[----:B------:R2:W-:Y:S02]  /*08f0*/  STS [UR11+0x8], R2 ;  /* 0x00000802ff007988 */ /* 0x0005e4000800080b */
.L_x_16:
[----:B------:R-:W-:Y:S05]  /*0900*/  BSYNC.RELIABLE B0 ;  /* 0x0000000000007941 */ /* 0x000fea0003800100 */
.L_x_13:
[----:B--2345:R-:W2:Y:S02]  /*0910*/  @!P3 LDS R2, [UR11+0x8] ;  /* 0x0000080bff02b984 */ /* 0x03cea40008000800 */
[----:B--2---:R-:W-:-:S05]  /*0920*/  @!P3 LOP3.LUT R2, R2, 0x8000, RZ, 0xb8, !PT ;  /* 0x000080000202b812 */ /* 0x004fca00078eb8ff */
[----:B------:R4:W-:Y:S02]  /*0930*/  @!P3 STS [UR11+0x8], R2 ;  /* 0x00000802ff00b988 */ /* 0x0009e4000800080b */
.L_x_17:
[----:B------:R-:W-:Y:S05]  /*0940*/  BSYNC.RECONVERGENT B1 ;  /* 0x0000000000017941 */ /* 0x000fea0003800200 */
.L_x_12:
[----:B------:R-:W-:Y:S05]  /*0950*/  WARPSYNC.ALL ;  /* 0x0000000000007948 */ /* 0x000fea0003800000 */
[----:B------:R-:W-:Y:S01]  /*0960*/  NOP ;  /* 0x0000000000007918 */ /* 0x000fe20000000000 */
[----:B------:R-:W5:Y:S02]  /*0970*/  LDC R5, c[0x0][0x39c] ;  /* 0x0000e700ff057b82 */ /* 0x000f640000000800 */
[----:B-----5:R-:W-:Y:S01]  /*0980*/  VIADD R5, R5, 0xffffffff ;  /* 0xffffffff05057836 */ /* 0x020fe20000000000 */
[----:B------:R-:W-:Y:S06]  /*0990*/  @P0 BRA `(.L_x_18) ;  /* 0x0000000000300947 */ /* 0x000fec0003800000 */
[----:B--234-:R-:W2:Y:S01]  /*09a0*/  S2R R2, SR_LANEID ;  /* 0x0000000000027919 */ /* 0x01cea20000000000 */
[----:B------:R-:W-:Y:S05]  /*09b0*/  WARPSYNC.ALL ;  /* 0x0000000000007948 */ /* 0x000fea0003800000 */
[----:B------:R-:W-:Y:S01]  /*09c0*/  NOP ;  /* 0x0000000000007918 */ /* 0x000fe20000000000 */
[----:B--2---:R-:W-:-:S05]  /*09d0*/  IMAD.SHL.U32 R6, R2, 0x4, RZ ;  /* 0x0000000402067824 */ /* 0x004fca00078e00ff */
[----:B------:R-:W2:Y:S01]  /*09e0*/  LDS R7, [R6+UR11] ;  /* 0x0000000b06077984 */ /* 0x000ea20008000800 */
[----:B------:R-:W-:-:S05]  /*09f0*/  IADD3 R2, P1, PT, R6, UR8, RZ ;  /* 0x0000000806027c10 */ /* 0x000fca000ff3e0ff */
[----:B------:R-:W-:-:S05]  /*0a00*/  IMAD.X R3, RZ, RZ, UR9, P1 ;  /* 0x00000009ff037e24 */ /* 0x000fca00088e06ff */
[----:B--2---:R5:W2:Y:S01]  /*0a10*/  ATOMG.E.EXCH.STRONG.GPU PT, RZ, [R2], R7 ;  /* 0x0000000702ff73a8 */ /* 0x004aa200041ee100 */
[----:B------:R-:W-:-:S04]  /*0a20*/  DEPBAR {5,4,3,2,1,0} ;  /* 0x0000003f0000791a */ /* 0x000fc80000000000 */
[----:B------:R-:W3:Y:S02]  /*0a30*/  CCTL.E.C.LDCU.IV.DEEP [UR8] ;  /* 0x0000000008007540 */ /* 0x000ee40009c08000 */
[----:B---3--:R5:W-:Y:S01]  /*0a40*/  UTMACCTL.IV [UR8] ;  /* 0x00000000080079b9 */ /* 0x008be20008000000 */
[----:B------:R-:W-:Y:S01]  /*0a50*/  NOP ;  /* 0x0000000000007918 */ /* 0x000fe20000000000 */
.L_x_18:
[----:B------:R-:W-:Y:S05]  /*0a60*/  @P0 BRA `(.L_x_19) ;  /* 0x00000000000c0947 */ /* 0x000fea0003800000 */
[----:B------:R0:W-:Y:S01]  /*0a70*/  UTMACMDFLUSH ;  /* 0x00000000000079b7 */ /* 0x0001e20000000000 */
[----:B------:R-:W-:Y:S05]  /*0a80*/  @P0 BRA `(.L_x_19) ;  /* 0x0000000000040947 */ /* 0x000fea0003800000 */
[----:B------:R-:W-:-:S04]  /*0a90*/  DEPBAR.LE SB0, 0x0 ;  /* 0x000080000000791a */ /* 0x000fc80000000000 */
.L_x_19:
[----:B------:R-:W-:Y:S05]  /*0aa0*/  WARPSYNC.ALL ;  /* 0x0000000000007948 */ /* 0x000fea0003800000 */
[----:B------:R-:W-:Y:S01]  /*0ab0*/  NOP ;  /* 0x0000000000007918 */ /* 0x000fe20000000000 */
[----:B--2---:R-:W-:Y:S06]  /*0ac0*/  BAR.SYNC.DEFER_BLOCKING 0x0 ;  /* 0x0000000000007b1d */ /* 0x004fec0000010000 */
[----:B------:R-:W-:Y:S02]  /*0ad0*/  BSSY.RECONVERGENT B1, `(.L_x_20) ;  /* 0x000000b000017945 */ /* 0x000fe40003800200 */
[----:B------:R-:W-:Y:S06]  /*0ae0*/  BAR.SYNC.DEFER_BLOCKING 0x0 ;  /* 0x0000000000007b1d */ /* 0x000fec0000010000 */
[----:B------:R2:W-:Y:S01]  /*0af0*/  @!P0 STS [R11], RZ ;  /* 0x000000ff0b008388 */ /* 0x0005e20000000800 */
[----:B------:R-:W-:Y:S01]  /*0b00*/  NOP ;  /* 0x0000000000007918 */ /* 0x000fe20000000000 */
[----:B------:R-:W-:Y:S05]  /*0b10*/  @P3 BRA `(.L_x_21) ;  /* 0x0000000000183947 */ /* 0x000fea0003800000 */
[----:B---345:R-:W3:Y:S01]  /*0b20*/  LDS R2, [UR11+0x8] ;  /* 0x0000080bff027984 */ /* 0x038ee20008000800 */
[----:B------:R-:W4:Y:S01]  /*0b30*/  LDC.64 R6, c[0x0][0x388] ;  /* 0x0000e200ff067b82 */ /* 0x000f220000000a00 */
[----:B------:R-:W-:Y:S02]  /*0b40*/  IMAD.MOV.U32 R3, RZ, RZ, 0x70 ;  /* 0x00000070ff037424 */ /* 0x000fe400078e00ff */
[----:B----4-:R4:W-:Y:S03]  /*0b50*/  STS.64 [UR11], R6 ;  /* 0x00000006ff007988 */ /* 0x0109e60008000a0b */
[----:B---3--:R-:W-:-:S05]  /*0b60*/  LOP3.LUT R2, R2, 0x10, R3, 0xd8, !PT ;  /* 0x0000001002027812 */ /* 0x008fca00078ed803 */
[----:B------:R4:W-:Y:S02]  /*0b70*/  STS [UR11+0x8], R2 ;  /* 0x00000802ff007988 */ /* 0x0009e4000800080b */
.L_x_21:
[----:B-----5:R-:W-:Y:S05]  /*0b80*/  BSYNC.RECONVERGENT B1 ;  /* 0x0000000000017941 */ /* 0x020fea0003800200 */
.L_x_20:
[----:B------:R-:W-:Y:S04]  /*0b90*/  BSSY.RECONVERGENT B1, `(.L_x_22) ;  /* 0x000000a000017945 */ /* 0x000fe80003800200 */
[----:B------:R-:W-:Y:S05]  /*0ba0*/  @P3 BRA `(.L_x_23) ;  /* 0x0000000000203947 */ /* 0x000fea0003800000 */
[----:B---34-:R-:W3:Y:S01]  /*0bb0*/  LDS R2, [UR11+0x34] ;  /* 0x0000340bff027984 */ /* 0x018ee20008000800 */
[----:B------:R-:W-:Y:S02]  /*0bc0*/  IMAD.MOV.U32 R7, RZ, RZ, 0x3f000000 ;  /* 0x3f000000ff077424 */ /* 0x000fe400078e00ff */
[----:B------:R-:W-:Y:S01]  /*0bd0*/  @!P3 IMAD.MOV.U32 R3, RZ, RZ, 0x7f ;  /* 0x0000007fff03b424 */ /* 0x000fe200078e00ff */
[----:B------:R-:W4:Y:S02]  /*0be0*/  @!P3 LDS R6, [UR11+0x38] ;  /* 0x0000380bff06b984 */ /* 0x000f240008000800 */
[----:B---3--:R-:W-:Y:S02]  /*0bf0*/  LOP3.LUT R2, R2, 0xff000000, R7, 0xb8, !PT ;  /* 0xff00000002027812 */ /* 0x008fe400078eb807 */
[----:B----4-:R-:W-:-:S03]  /*0c00*/  @!P3 LOP3.LUT R3, R6, 0xff, R3, 0xb8, !PT ;  /* 0x000000ff0603b812 */ /* 0x010fc600078eb803 */
[----:B------:R5:W-:Y:S04]  /*0c10*/  STS [UR11+0x34], R2 ;  /* 0x00003402ff007988 */ /* 0x000be8000800080b */
[----:B------:R5:W-:Y:S02]  /*0c20*/  @!P3 STS [UR11+0x38], R3 ;  /* 0x00003803ff00b988 */ /* 0x000be4000800080b */
.L_x_23:
[----:B------:R-:W-:Y:S05]  /*0c30*/  BSYNC.RECONVERGENT B1 ;  /* 0x0000000000017941 */ /* 0x000fea0003800200 */
.L_x_22:
[----:B------:R-:W-:Y:S04]  /*0c40*/  BSSY.RECONVERGENT B1, `(.L_x_24) ;  /* 0x0000004000017945 */ /* 0x000fe80003800200 */
[----:B------:R-:W-:Y:S05]  /*0c50*/  @P3 BRA `(.L_x_25) ;  /* 0x0000000000083947 */ /* 0x000fea0003800000 */
[----:B------:R2:W-:Y:S04]  /*0c60*/  STS [UR11+0x24], R12 ;  /* 0x0000240cff007988 */ /* 0x0005e8000800080b */
[----:B------:R2:W-:Y:S02]  /*0c70*/  STS [UR11+0x20], R5 ;  /* 0x00002005ff007988 */ /* 0x0005e4000800080b */
.L_x_25:
[----:B------:R-:W-:Y:S05]  /*0c80*/  BSYNC.RECONVERGENT B1 ;  /* 0x0000000000017941 */ /* 0x000fea0003800200 */
.L_x_24:
[----:B------:R-:W-:Y:S04]  /*0c90*/  BSSY.RECONVERGENT B1, `(.L_x_26) ;  /* 0x000000e000017945 */ /* 0x000fe80003800200 */
[----:B------:R-:W-:Y:S05]  /*0ca0*/  @P3 BRA `(.L_x_27) ;  /* 0x0000000000303947 */ /* 0x000fea0003800000 */
[----:B-----5:R-:W5:Y:S01]  /*0cb0*/  LDS R3, [UR11+0x34] ;  /* 0x0000340bff037984 */ /* 0x020f620008000800 */
[----:B----4-:R-:W4:Y:S03]  /*0cc0*/  LDC.64 R6, c[0x0][0x3b0] ;  /* 0x0000ec00ff067b82 */ /* 0x010f260000000a00 */
[----:B---3--:R-:W3:Y:S01]  /*0cd0*/  LDS R2, [UR11+0x1c] ;  /* 0x00001c0bff027984 */ /* 0x008ee20008000800 */
[C---:B----4-:R-:W-:Y:S01]  /*0ce0*/  SHF.L.U64.HI R7, R6.reuse, 0x1, R7 ;  /* 0x0000000106077819 */ /* 0x050fe20000010207 */
[----:B------:R-:W-:-:S03]  /*0cf0*/  IMAD.SHL.U32 R6, R6, 0x2, RZ ;  /* 0x0000000206067824 */ /* 0x000fc600078e00ff */
[--C-:B------:R-:W-:Y:S02]  /*0d00*/  SHF.R.U32.HI R9, RZ, 0x4, R7.reuse ;  /* 0x00000004ff097819 */ /* 0x100fe40000011607 */
[----:B------:R-:W-:-:S05]  /*0d10*/  SHF.R.U64 R6, R6, 0x4, R7 ;  /* 0x0000000406067819 */ /* 0x000fca0000001207 */
[----:B------:R4:W-:Y:S01]  /*0d20*/  STS [UR11+0xc], R6 ;  /* 0x00000c06ff007988 */ /* 0x0009e2000800080b */
[----:B-----5:R-:W-:Y:S02]  /*0d30*/  LOP3.LUT R3, R3, 0x7, RZ, 0xb8, !PT ;  /* 0x0000000703037812 */ /* 0x020fe400078eb8ff */
[----:B---3--:R-:W-:-:S03]  /*0d40*/  LOP3.LUT R2, R2, 0xf, R9, 0xb8, !PT ;  /* 0x0000000f02027812 */ /* 0x008fc600078eb809 */
[----:B------:R4:W-:Y:S04]  /*0d50*/  STS [UR11+0x34], R3 ;  /* 0x00003403ff007988 */ /* 0x0009e8000800080b */
[----:B------:R4:W-:Y:S02]  /*0d60*/  STS [UR11+0x1c], R2 ;  /* 0x00001c02ff007988 */ /* 0x0009e4000800080b */
.L_x_27:
[----:B------:R-:W-:Y:S05]  /*0d70*/  BSYNC.RECONVERGENT B1 ;  /* 0x0000000000017941 */ /* 0x000fea0003800200 */
.L_x_26:
[----:B------:R-:W-:Y:S04]  /*0d80*/  BSSY.RECONVERGENT B2, `(.L_x_28) ;  /* 0x000001a000027945 */ /* 0x000fe80003800200 */
[----:B------:R-:W-:Y:S04]  /*0d90*/  BSSY.RELIABLE B1, `(.L_x_29) ;  /* 0x0000015000017945 */ /* 0x000fe80003800100 */
[----:B------:R-:W-:Y:S05]  /*0da0*/  @P3 BRA `(.L_x_30) ;  /* 0x0000000000203947 */ /* 0x000fea0003800000 */
[----:B---345:R-:W3:Y:S02]  /*0db0*/  LDS R2, [UR11+0x34] ;  /* 0x0000340bff027984 */ /* 0x038ee40008000800 */
[----:B---3--:R-:W-:-:S05]  /*0dc0*/  LOP3.LUT R2, R2, 0x38, RZ, 0xb8, !PT ;  /* 0x0000003802027812 */ /* 0x008fca00078eb8ff */
[----:B------:R3:W-:Y:S01]  /*0dd0*/  STS [UR11+0x34], R2 ;  /* 0x00003402ff007988 */ /* 0x0007e2000800080b */
[----:B------:R-:W-:Y:S05]  /*0de0*/  @P3 BRA `(.L_x_31) ;  /* 0x0000000000203947 */ /* 0x000fea0003800000 */
[----:B---3--:R-:W3:Y:S01]  /*0df0*/  LDS R2, [UR11+0x8] ;  /* 0x0000080bff027984 */ /* 0x008ee20008000800 */
[----:B------:R-:W-:-:S05]  /*0e00*/  IMAD.MOV.U32 R3, RZ, RZ, 0x780 ;  /* 0x00000780ff037424 */ /* 0x000fca00078e00ff */
[----:B---3--:R-:W-:-:S05]  /*0e10*/  LOP3.LUT R2, R2, 0x300, R3, 0xd8, !PT ;  /* 0x0000030002027812 */ /* 0x008fca00078ed803 */
[----:B------:R3:W-:Y:S02]  /*0e20*/  STS [UR11+0x8], R2 ;  /* 0x00000802ff007988 */ /* 0x0007e4000800080b */
.L_x_30:
[----:B------:R-:W-:Y:S05]  /*0e30*/  @P3 BRA `(.L_x_32) ;  /* 0x0000000000283947 */ /* 0x000fea0003800000 */
[----:B---345:R-:W3:Y:S02]  /*0e40*/  LDS R2, [UR11+0x8] ;  /* 0x0000080bff027984 */ /* 0x038ee40008000800 */
[----:B---3--:R-:W-:-:S05]  /*0e50*/  LOP3.LUT R2, R2, 0x1800, RZ, 0xb8, !PT ;  /* 0x0000180002027812 */ /* 0x008fca00078eb8ff */
[----:B------:R4:W-:Y:S02]  /*0e60*/  STS [UR11+0x8], R2 ;  /* 0x00000802ff007988 */ /* 0x0009e4000800080b */
.L_x_31:
[----:B------:R-:W-:Y:S05]  /*0e70*/  @P3 BREAK.RELIABLE B1 ;  /* 0x0000000000013942 */ /* 0x000fea0003800100 */
[----:B------:R-:W-:Y:S05]  /*0e80*/  @P3 BRA `(.L_x_33) ;  /* 0x0000000000243947 */ /* 0x000fea0003800000 */
[----:B---34-:R-:W3:Y:S01]  /*0e90*/  LDS R2, [UR11+0x8] ;  /* 0x0000080bff027984 */ /* 0x018ee20008000800 */
[----:B------:R-:W-:-:S05]  /*0ea0*/  IMAD.MOV.U32 R3, RZ, RZ, 0x6000 ;  /* 0x00006000ff037424 */ /* 0x000fca00078e00ff */
[----:B---3--:R-:W-:-:S04]  /*0eb0*/  LOP3.LUT R2, R2, 0x6000, R3, 0xd8, !PT ;  /* 0x0000600002027812 */ /* 0x008fc800078ed803 */
[----:B------:R-:W-:-:S05]  /*0ec0*/  LOP3.LUT R2, R2, 0x400000, RZ, 0xb8, !PT ;  /* 0x0040000002027812 */ /* 0x000fca00078eb8ff */
[----:B------:R3:W-:Y:S02]  /*0ed0*/  STS [UR11+0x8], R2 ;  /* 0x00000802ff007988 */ /* 0x0007e4000800080b */
.L_x_32:
[----:B------:R-:W-:Y:S05]  /*0ee0*/  BSYNC.RELIABLE B1 ;  /* 0x0000000000017941 */ /* 0x000fea0003800100 */
.L_x_29:
[----:B---345:R-:W3:Y:S02]  /*0ef0*/  @!P3 LDS R2, [UR11+0x8] ;  /* 0x0000080bff02b984 */ /* 0x038ee40008000800 */
[----:B---3--:R-:W-:-:S05]  /*0f00*/  @!P3 LOP3.LUT R2, R2, 0x8000, RZ, 0xb8, !PT ;  /* 0x000080000202b812 */ /* 0x008fca00078eb8ff */
[----:B------:R5:W-:Y:S02]  /*0f10*/  @!P3 STS [UR11+0x8], R2 ;  /* 0x00000802ff00b988 */ /* 0x000be4000800080b */
.L_x_33:
[----:B------:R-:W-:Y:S05]  /*0f20*/  BSYNC.RECONVERGENT B2 ;  /* 0x0000000000027941 */ /* 0x000fea0003800200 */
.L_x_28:
[----:B------:R-:W-:Y:S05]  /*0f30*/  WARPSYNC.ALL ;  /* 0x0000000000007948 */ /* 0x000fea0003800000 */
[----:B------:R-:W-:Y:S01]  /*0f40*/  NOP ;  /* 0x0000000000007918 */ /* 0x000fe20000000000 */
[----:B------:R-:W-:-:S04]  /*0f50*/  UIADD3 UR5, UPT, UPT, UR4, 0x80, URZ ;  /* 0x0000008004057890 */ /* 0x000fc8000fffe0ff */
[----:B------:R-:W-:-:S04]  /*0f60*/  UIADD3 UR34, UP0, UPT, UR5, UR12, URZ ;  /* 0x0000000c05227290 */ /* 0x000fc8000ff1e0ff */
[----:B------:R-:W-:Y:S01]  /*0f70*/  ULEA.HI.X.SX32 UR35, UR5, UR13, 0x1, UP0 ;  /* 0x0000000d05237291 */ /* 0x000fe200080f0eff */
[----:B------:R-:W-:Y:S11]  /*0f80*/  @P0 BRA `(.L_x_34) ;  /* 0x0000000000300947 */ /* 0x000ff60003800000 */
[----:B---345:R-:W3:Y:S01]  /*0f90*/  S2R R2, SR_LANEID ;  /* 0x0000000000027919 */ /* 0x038ee20000000000 */
[----:B------:R-:W-:Y:S05]  /*0fa0*/  WARPSYNC.ALL ;  /* 0x0000000000007948 */ /* 0x000fea0003800000 */
[----:B------:R-:W-:Y:S01]  /*0fb0*/  NOP ;  /* 0x0000000000007918 */ /* 0x000fe20000000000 */
[----:B---3--:R-:W-:-:S05]  /*0fc0*/  IMAD.SHL.U32 R6, R2, 0x4, RZ ;  /* 0x0000000402067824 */ /* 0x008fca00078e00ff */
[----:B------:R-:W3:Y:S01]  /*0fd0*/  LDS R7, [R6+UR11] ;  /* 0x0000000b06077984 */ /* 0x000ee20008000800 */
[----:B------:R-:W-:-:S05]  /*0fe0*/  IADD3 R2, P1, PT, R6, UR34, RZ ;  /* 0x0000002206027c10 */ /* 0x000fca000ff3e0ff */
[----:B------:R-:W-:-:S05]  /*0ff0*/  IMAD.X R3, RZ, RZ, UR35, P1 ;  /* 0x00000023ff037e24 */ /* 0x000fca00088e06ff */
[----:B---3--:R3:W4:Y:S01]  /*1000*/  ATOMG.E.EXCH.STRONG.GPU PT, RZ, [R2], R7 ;  /* 0x0000000702ff73a8 */ /* 0x00872200041ee100 */
[----:B------:R-:W-:-:S04]  /*1010*/  DEPBAR {5,4,3,2,1,0} ;  /* 0x0000003f0000791a */ /* 0x000fc80000000000 */
[----:B------:R-:W5:Y:S02]  /*1020*/  CCTL.E.C.LDCU.IV.DEEP [UR34] ;  /* 0x0000000022007540 */ /* 0x000f640009c08000 */
[----:B-----5:R3:W-:Y:S01]  /*1030*/  UTMACCTL.IV [UR34] ;  /* 0x00000000220079b9 */ /* 0x0207e20008000000 */
[----:B------:R-:W-:Y:S01]  /*1040*/  NOP ;  /* 0x0000000000007918 */ /* 0x000fe20000000000 */
.L_x_34:
[----:B------:R-:W-:Y:S05]  /*1050*/  @P0 BRA `(.L_x_35) ;  /* 0x00000000000c0947 */ /* 0x000fea0003800000 */
[----:B------:R0:W-:Y:S01]  /*1060*/  UTMACMDFLUSH ;  /* 0x00000000000079b7 */ /* 0x0001e20000000000 */
[----:B------:R-:W-:Y:S05]  /*1070*/  @P0 BRA `(.L_x_35) ;  /* 0x0000000000040947 */ /* 0x000fea0003800000 */
[----:B------:R-:W-:-:S04]  /*1080*/  DEPBAR.LE SB0, 0x0 ;  /* 0x000080000000791a */ /* 0x000fc80000000000 */
.L_x_35:
[----:B------:R-:W-:Y:S05]  /*1090*/  WARPSYNC.ALL ;  /* 0x0000000000007948 */ /* 0x000fea0003800000 */
[----:B------:R-:W-:Y:S01]  /*10a0*/  NOP ;  /* 0x0000000000007918 */ /* 0x000fe20000000000 */
[----:B----4-:R-:W-:Y:S06]  /*10b0*/  BAR.SYNC.DEFER_BLOCKING 0x0 ;  /* 0x0000000000007b1d */ /* 0x010fec0000010000 */
[----:B------:R-:W-:Y:S02]  /*10c0*/  BSSY.RECONVERGENT B2, `(.L_x_36) ;  /* 0x000000b000027945 */ /* 0x000fe40003800200 */
[----:B------:R-:W-:Y:S06]  /*10d0*/  BAR.SYNC.DEFER_BLOCKING 0x0 ;  /* 0x0000000000007b1d */ /* 0x000fec0000010000 */
[----:B------:R4:W-:Y:S01]  /*10e0*/  @!P0 STS [R11], RZ ;  /* 0x000000ff0b008388 */ /* 0x0009e20000000800 */
[----:B------:R-:W-:Y:S01]  /*10f0*/  NOP ;  /* 0x0000000000007918 */ /* 0x000fe20000000000 */
[----:B------:R-:W-:Y:S05]  /*1100*/  @P3 BRA `(.L_x_37) ;  /* 0x0000000000183947 */ /* 0x000fea0003800000 */
[----:B---3-5:R-:W3:Y:S01]  /*1110*/  LDS R2, [UR11+0x8] ;  /* 0x0000080bff027984 */ /* 0x028ee20008000800 */
[----:B------:R-:W5:Y:S01]  /*1120*/  LDC.64 R6, c[0x0][0x390] ;  /* 0x0000e400ff067b82 */ /* 0x000f620000000a00 */
[----:B------:R-:W-:Y:S02]  /*1130*/  IMAD.MOV.U32 R3, RZ, RZ, 0x70 ;  /* 0x00000070ff037424 */ /* 0x000fe400078e00ff */
[----:B-----5:R5:W-:Y:S03]  /*1140*/  STS.64 [UR11], R6 ;  /* 0x00000006ff007988 */ /* 0x020be60008000a0b */
[----:B---3--:R-:W-:-:S05]  /*1150*/  LOP3.LUT R2, R2, 0x10, R3, 0xd8, !PT ;  /* 0x0000001002027812 */ /* 0x008fca00078ed803 */
[----:B------:R5:W-:Y:S02]  /*1160*/  STS [UR11+0x8], R2 ;  /* 0x00000802ff007988 */ /* 0x000be4000800080b */
.L_x_37:
[----:B---3--:R-:W-:Y:S05]  /*1170*/  BSYNC.RECONVERGENT B2 ;  /* 0x0000000000027941 */ /* 0x008fea0003800200 */
.L_x_36:
[----:B------:R-:W-:Y:S04]  /*1180*/  BSSY.RECONVERGENT B3, `(.L_x_38) ;  /* 0x0000011000037945 */ /* 0x000fe80003800200 */
[----:B------:R-:W-:Y:S04]  /*1190*/  BSSY.RELIABLE B2, `(.L_x_39) ;  /* 0x000000e000027945 */ /* 0x000fe80003800100 */
[----:B------:R-:W-:Y:S05]  /*11a0*/  @P3 BRA `(.L_x_40) ;  /* 0x0000000000243947 */ /* 0x000fea0003800000 */
[----:B-----5:R-:W3:Y:S01]  /*11b0*/  LDS R2, [UR11+0x34] ;  /* 0x0000340bff027984 */ /* 0x020ee20008000800 */
[----:B------:R-:W-:-:S05]  /*11c0*/  IMAD.MOV.U32 R3, RZ, RZ, 0x3f000000 ;  /* 0x3f000000ff037424 */ /* 0x000fca00078e00ff */
[----:B---3--:R-:W-:-:S05]  /*11d0*/  LOP3.LUT R2, R2, 0xff000000, R3, 0xb8, !PT ;  /* 0xff00000002027812 */ /* 0x008fca00078eb803 */
[----:B------:R3:W-:Y:S01]  /*11e0*/  STS [UR11+0x34], R2 ;  /* 0x00003402ff007988 */ /* 0x0007e2000800080b */
[----:B------:R-:W-:Y:S05]  /*11f0*/  @P3 BRA `(.L_x_41) ;  /* 0x00000000001c3947 */ /* 0x000fea0003800000 */
[----:B---3--:R-:W3:Y:S01]  /*1200*/  LDS R2, [UR11+0x38] ;  /* 0x0000380bff027984 */ /* 0x008ee20008000800 */
[----:B------:R-:W-:-:S05]  /*1210*/  IMAD.MOV.U32 R3, RZ, RZ, 0x3f ;  /* 0x0000003fff037424 */ /* 0x000fca00078e00ff */
[----:B---3--:R-:W-:-:S05]  /*1220*/  LOP3.LUT R2, R2, 0xff, R3, 0xb8, !PT ;  /* 0x000000ff02027812 */ /* 0x008fca00078eb803 */
[----:B------:R3:W-:Y:S02]  /*1230*/  STS [UR11+0x38], R2 ;  /* 0x00003802ff007988 */ /* 0x0007e4000800080b */
.L_x_40:
[----:B------:R-:W-:Y:S05]  /*1240*/  @P3 BREAK.RELIABLE B2 ;  /* 0x0000000000023942 */ /* 0x000fea0003800100 */
[----:B------:R-:W-:Y:S05]  /*1250*/  @P3 BRA `(.L_x_42) ;  /* 0x00000000000c3947 */ /* 0x000fea0003800000 */
[----:B------:R2:W-:Y:S02]  /*1260*/  STS [UR11+0x20], R5 ;  /* 0x00002005ff007988 */ /* 0x0005e4000800080b */
.L_x_41:
[----:B------:R-:W-:Y:S05]  /*1270*/  BSYNC.RELIABLE B2 ;  /* 0x0000000000027941 */ /* 0x000fea0003800100 */
.L_x_39:
[----:B------:R2:W-:Y:S02]  /*1280*/  @!P3 STS [UR11+0x24], R4 ;  /* 0x00002404ff00b988 */ /* 0x0005e4000800080b */
.L_x_42:
[----:B------:R-:W-:Y:S05]  /*1290*/  BSYNC.RECONVERGENT B3 ;  /* 0x0000000000037941 */ /* 0x000fea0003800200 */
.L_x_38:
[----:B------:R-:W-:Y:S05]  /*12a0*/  WARPSYNC.ALL ;  /* 0x0000000000007948 */ /* 0x000fea0003800000 */
[----:B------:R-:W-:Y:S01]  /*12b0*/  NOP ;  /* 0x0000000000007918 */ /* 0x000fe20000000000 */
[----:B------:R-:W-:Y:S04]  /*12c0*/  BSSY.RECONVERGENT B3, `(.L_x_43) ;  /* 0x000000e000037945 */ /* 0x000fe80003800200 */
[----:B------:R-:W-:Y:S05]  /*12d0*/  @P3 BRA `(.L_x_44) ;  /* 0x0000000000303947 */ /* 0x000fea0003800000 */
[----:B------:R-:W2:Y:S02]  /*12e0*/  LDS R3, [UR11+0x34] ;  /* 0x0000340bff037984 */ /* 0x000ea40008000800 */
[----:B--2---:R-:W2:Y:S02]  /*12f0*/  LDC.64 R4, c[0x0][0x3b8] ;  /* 0x0000ee00ff047b82 */ /* 0x004ea40000000a00 */
[----:B---3-5:R-:W3:Y:S01]  /*1300*/  LDS R2, [UR11+0x1c] ;  /* 0x00001c0bff027984 */ /* 0x028ee20008000800 */
[C---:B--2---:R-:W-:Y:S01]  /*1310*/  SHF.L.U64.HI R5, R4.reuse, 0x1, R5 ;  /* 0x0000000104057819 */ /* 0x044fe20000010205 */
[----:B------:R-:W-:-:S03]  /*1320*/  IMAD.SHL.U32 R4, R4, 0x2, RZ ;  /* 0x0000000204047824 */ /* 0x000fc600078e00ff */
[--C-:B------:R-:W-:Y:S02]  /*1330*/  SHF.R.U32.HI R7, RZ, 0x4, R5.reuse ;  /* 0x00000004ff077819 */ /* 0x100fe40000011605 */
[----:B------:R-:W-:-:S05]  /*1340*/  SHF.R.U64 R4, R4, 0x4, R5 ;  /* 0x0000000404047819 */ /* 0x000fca0000001205 */
[----:B------:R2:W-:Y:S01]  /*1350*/  STS [UR11+0xc], R4 ;  /* 0x00000c04ff007988 */ /* 0x0005e2000800080b */
[----:B------:R-:W-:Y:S02]  /*1360*/  LOP3.LUT R3, R3, 0x7, RZ, 0xb8, !PT ;  /* 0x0000000703037812 */ /* 0x000fe400078eb8ff */
[----:B---3--:R-:W-:-:S03]  /*1370*/  LOP3.LUT R2, R2, 0xf, R7, 0xb8, !PT ;  /* 0x0000000f02027812 */ /* 0x008fc600078eb807 */
[----:B------:R2:W-:Y:S04]  /*1380*/  STS [UR11+0x34], R3 ;  /* 0x00003403ff007988 */ /* 0x0005e8000800080b */
[----:B------:R2:W-:Y:S02]  /*1390*/  STS [UR11+0x1c], R2 ;  /* 0x00001c02ff007988 */ /* 0x0005e4000800080b */
.L_x_44:
[----:B------:R-:W-:Y:S05]  /*13a0*/  BSYNC.RECONVERGENT B3 ;  /* 0x0000000000037941 */ /* 0x000fea0003800200 */
.L_x_43:
[----:B------:R-:W-:Y:S04]  /*13b0*/  BSSY.RECONVERGENT B4, `(.L_x_45) ;  /* 0x000001a000047945 */ /* 0x000fe80003800200 */
[----:B------:R-:W-:Y:S04]  /*13c0*/  BSSY.RELIABLE B3, `(.L_x_46) ;  /* 0x0000015000037945 */ /* 0x000fe80003800100 */
[----:B------:R-:W-:Y:S05]  /*13d0*/  @P3 BRA `(.L_x_47) ;  /* 0x0000000000203947 */ /* 0x000fea0003800000 */
[----:B--23-5:R-:W2:Y:S02]  /*13e0*/  LDS R2, [UR11+0x34] ;  /* 0x0000340bff027984 */ /* 0x02cea40008000800 */
[----:B--2---:R-:W-:-:S05]  /*13f0*/  LOP3.LUT R2, R2, 0x38, RZ, 0xb8, !PT ;  /* 0x0000003802027812 */ /* 0x004fca00078eb8ff */
[----:B------:R2:W-:Y:S01]  /*1400*/  STS [UR11+0x34], R2 ;  /* 0x00003402ff007988 */ /* 0x0005e2000800080b */
[----:B------:R-:W-:Y:S05]  /*1410*/  @P3 BRA `(.L_x_48) ;  /* 0x0000000000203947 */ /* 0x000fea0003800000 */
[----:B--2---:R-:W2:Y:S01]  /*1420*/  LDS R2, [UR11+0x8] ;  /* 0x0000080bff027984 */ /* 0x004ea20008000800 */
[----:B------:R-:W-:-:S05]  /*1430*/  IMAD.MOV.U32 R3, RZ, RZ, 0x780 ;  /* 0x00000780ff037424 */ /* 0x000fca00078e00ff */
[----:B--2---:R-:W-:-:S05]  /*1440*/  LOP3.LUT R2, R2, 0x300, R3, 0xd8, !PT ;  /* 0x0000030002027812 */ /* 0x004fca00078ed803 */
[----:B------:R2:W-:Y:S02]  /*1450*/  STS [UR11+0x8], R2 ;  /* 0x00000802ff007988 */ /* 0x0005e4000800080b */
.L_x_47:
[----:B------:R-:W-:Y:S05]  /*1460*/  @P3 BRA `(.L_x_49) ;  /* 0x0000000000283947 */ /* 0x000fea0003800000 */
[----:B--23-5:R-:W2:Y:S02]  /*1470*/  LDS R2, [UR11+0x8] ;  /* 0x0000080bff027984 */ /* 0x02cea40008000800 */
[----:B--2---:R-:W-:-:S05]  /*1480*/  LOP3.LUT R2, R2, 0x1800, RZ, 0xb8, !PT ;  /* 0x0000180002027812 */ /* 0x004fca00078eb8ff */
[----:B------:R3:W-:Y:S02]  /*1490*/  STS [UR11+0x8], R2 ;  /* 0x00000802ff007988 */ /* 0x0007e4000800080b */
.L_x_48:
[----:B------:R-:W-:Y:S05]  /*14a0*/  @P3 BREAK.RELIABLE B3 ;  /* 0x0000000000033942 */ /* 0x000fea0003800100 */
[----:B------:R-:W-:Y:S05]  /*14b0*/  @P3 BRA `(.L_x_50) ;  /* 0x0000000000243947 */ /* 0x000fea0003800000 */
[----:B--23--:R-:W2:Y:S01]  /*14c0*/  LDS R2, [UR11+0x8] ;  /* 0x0000080bff027984 */ /* 0x00cea20008000800 */
[----:B------:R-:W-:-:S05]  /*14d0*/  IMAD.MOV.U32 R3, RZ, RZ, 0x6000 ;  /* 0x00006000ff037424 */ /* 0x000fca00078e00ff */
[----:B--2---:R-:W-:-:S04]  /*14e0*/  LOP3.LUT R2, R2, 0x6000, R3, 0xd8, !PT ;  /* 0x0000600002027812 */ /* 0x004fc800078ed803 */
[----:B------:R-:W-:-:S05]  /*14f0*/  LOP3.LUT R2, R2, 0x400000, RZ, 0xb8, !PT ;  /* 0x0040000002027812 */ /* 0x000fca00078eb8ff */
[----:B------:R2:W-:Y:S02]  /*1500*/  STS [UR11+0x8], R2 ;  /* 0x00000802ff007988 */ /* 0x0005e4000800080b */
.L_x_49:
[----:B------:R-:W-:Y:S05]  /*1510*/  BSYNC.RELIABLE B3 ;  /* 0x0000000000037941 */ /* 0x000fea0003800100 */
.L_x_46:
[----:B--23-5:R-:W2:Y:S02]  /*1520*/  @!P3 LDS R2, [UR11+0x8] ;  /* 0x0000080bff02b984 */ /* 0x02cea40008000800 */
[----:B--2---:R-:W-:-:S05]  /*1530*/  @!P3 LOP3.LUT R2, R2, 0x8000, RZ, 0xb8, !PT ;  /* 0x000080000202b812 */ /* 0x004fca00078eb8ff */
[----:B------:R5:W-:Y:S02]  /*1540*/  @!P3 STS [UR11+0x8], R2 ;  /* 0x00000802ff00b988 */ /* 0x000be4000800080b */
.L_x_50:
[----:B------:R-:W-:Y:S05]  /*1550*/  BSYNC.RECONVERGENT B4 ;  /* 0x0000000000047941 */ /* 0x000fea0003800200 */
.L_x_45:
[----:B------:R-:W-:Y:S05]  /*1560*/  WARPSYNC.ALL ;  /* 0x0000000000007948 */ /* 0x000fea0003800000 */
[----:B------:R-:W-:Y:S01]  /*1570*/  NOP ;  /* 0x0000000000007918 */ /* 0x000fe20000000000 */
[----:B------:R-:W-:-:S04]  /*1580*/  UIADD3 UR4, UPT, UPT, UR4, 0x100, URZ ;  /* 0x0000010004047890 */ /* 0x000fc8000fffe0ff */
[----:B------:R-:W-:-:S04]  /*1590*/  UIADD3 UR12, UP0, UPT, UR4, UR12, URZ ;  /* 0x0000000c040c7290 */ /* 0x000fc8000ff1e0ff */
[----:B------:R-:W-:Y:S01]  /*15a0*/  ULEA.HI.X.SX32 UR13, UR4, UR13, 0x1, UP0 ;  /* 0x0000000d040d7291 */ /* 0x000fe200080f0eff */
[----:B------:R-:W-:Y:S11]  /*15b0*/  @P0 BRA `(.L_x_51) ;  /* 0x0000000000300947 */ /* 0x000ff60003800000 */
[----:B--23-5:R-:W2:Y:S01]  /*15c0*/  S2R R2, SR_LANEID ;  /* 0x0000000000027919 */ /* 0x02cea20000000000 */
[----:B------:R-:W-:Y:S05]  /*15d0*/  WARPSYNC.ALL ;  /* 0x0000000000007948 */ /* 0x000fea0003800000 */
[----:B------:R-:W-:Y:S01]  /*15e0*/  NOP ;  /* 0x0000000000007918 */ /* 0x000fe20000000000 */
[----:B--2---:R-:W-:-:S05]  /*15f0*/  IMAD.SHL.U32 R4, R2, 0x4, RZ ;  /* 0x0000000402047824 */ /* 0x004fca00078e00ff */
[----:B------:R-:W2:Y:S01]  /*1600*/  LDS R5, [R4+UR11] ;  /* 0x0000000b04057984 */ /* 0x000ea20008000800 */
[----:B------:R-:W-:-:S05]  /*1610*/  IADD3 R2, P1, PT, R4, UR12, RZ ;  /* 0x0000000c04027c10 */ /* 0x000fca000ff3e0ff */
[----:B------:R-:W-:-:S05]  /*1620*/  IMAD.X R3, RZ, RZ, UR13, P1 ;  /* 0x0000000dff037e24 */ /* 0x000fca00088e06ff */
[----:B--2---:R2:W3:Y:S01]  /*1630*/  ATOMG.E.EXCH.STRONG.GPU PT, RZ, [R2], R5 ;  /* 0x0000000502ff73a8 */ /* 0x0044e200041ee100 */
[----:B------:R-:W-:-:S04]  /*1640*/  DEPBAR {5,4,3,2,1,0} ;  /* 0x0000003f0000791a */ /* 0x000fc80000000000 */
[----:B------:R-:W5:Y:S02]  /*1650*/  CCTL.E.C.LDCU.IV.DEEP [UR12] ;  /* 0x000000000c007540 */ /* 0x000f640009c08000 */
[----:B-----5:R2:W-:Y:S01]  /*1660*/  UTMACCTL.IV [UR12] ;  /* 0x000000000c0079b9 */ /* 0x0205e20008000000 */
[----:B------:R-:W-:Y:S01]  /*1670*/  NOP ;  /* 0x0000000000007918 */ /* 0x000fe20000000000 */
.L_x_51:
[----:B------:R-:W-:Y:S05]  /*1680*/  @P0 BRA `(.L_x_52) ;  /* 0x00000000000c0947 */ /* 0x000fea0003800000 */
[----:B------:R0:W-:Y:S01]  /*1690*/  UTMACMDFLUSH ;  /* 0x00000000000079b7 */ /* 0x0001e20000000000 */
[----:B------:R-:W-:Y:S05]  /*16a0*/  @P0 BRA `(.L_x_52) ;  /* 0x0000000000040947 */ /* 0x000fea0003800000 */
[----:B------:R-:W-:-:S04]  /*16b0*/  DEPBAR.LE SB0, 0x0 ;  /* 0x000080000000791a */ /* 0x000fc80000000000 */
.L_x_52:
[----:B------:R-:W-:Y:S05]  /*16c0*/  WARPSYNC.ALL ;  /* 0x0000000000007948 */ /* 0x000fea0003800000 */
[----:B------:R-:W-:Y:S01]  /*16d0*/  NOP ;  /* 0x0000000000007918 */ /* 0x000fe20000000000 */
[----:B---3--:R-:W-:Y:S01]  /*16e0*/  BAR.SYNC.DEFER_BLOCKING 0x0 ;  /* 0x0000000000007b1d */ /* 0x008fe20000010000 */
[----:B--2--5:R-:W-:Y:S01]  /*16f0*/  SHF.R.U32.HI R2, RZ, 0x5, R0 ;  /* 0x00000005ff027819 */ /* 0x024fe20000011600 */
[----:B------:R-:W-:-:S03]  /*1700*/  USHF.L.U32 UR14, UR14, 0x8, URZ ;  /* 0x000000080e0e7899 */ /* 0x000fc600080006ff */
[----:B------:R-:W-:Y:S01]  /*1710*/  R2UR UR15, R2 ;  /* 0x00000000020f72ca */ /* 0x000fe200000e0000 */
[----:B------:R-:W-:Y:S01]  /*1720*/  VOTEU.ALL UP0, P3 ;  /* 0x0000000000ff7886 */ /* 0x000fe20001800000 */
[----:B------:R-:W-:Y:S01]  /*1730*/  UMOV UR4, 0x1 ;  /* 0x0000000100047882 */ /* 0x000fe20000000000 */
[----:B------:R-:W-:Y:S01]  /*1740*/  VOTEU.ALL UP1, P3 ;  /* 0x0000000000ff7886 */ /* 0x000fe20001820000 */
[----:B------:R-:W-:Y:S02]  /*1750*/  BSSY.RECONVERGENT B4, `(.L_x_53) ;  /* 0x0000018000047945 */ /* 0x000fe40003800200 */
[----:B------:R-:W-:-:S04]  /*1760*/  @!UP0 UIADD3 UR6, UPT, UPT, -UR4, 0x100000, URZ ;  /* 0x0010000004068890 */ /* 0x000fc8000fffe1ff */
[----:B------:R-:W-:Y:S02]  /*1770*/  @!UP0 USHF.L.U32 UR7, UR6, 0xb, URZ ;  /* 0x0000000b06078899 */ /* 0x000fe400080006ff */
[----:B------:R-:W-:Y:S02]  /*1780*/  @!UP0 USHF.L.U32 UR6, UR6, 0x1, URZ ;  /* 0x0000000106068899 */ /* 0x000fe400080006ff */
[----:B------:R-:W-:-:S04]  /*1790*/  @!UP0 UIADD3 UR4, UPT, UPT, -UR4, 0x100000, URZ ;  /* 0x0010000004048890 */ /* 0x000fc8000fffe1ff */
[----:B------:R-:W-:Y:S02]  /*17a0*/  @!UP0 USHF.L.U32 UR5, UR4, 0xb, URZ ;  /* 0x0000000b04058899 */ /* 0x000fe400080006ff */
[----:B------:R-:W-:Y:S01]  /*17b0*/  @!UP0 USHF.L.U32 UR4, UR4, 0x1, URZ ;  /* 0x0000000104048899 */ /* 0x000fe200080006ff */
[----:B------:R-:W-:Y:S01]  /*17c0*/  VOTEU.ALL UP0, P3 ;  /* 0x0000000000ff7886 */ /* 0x000fe20001800000 */
[----:B------:R-:W2:Y:S04]  /*17d0*/  FENCE.VIEW.ASYNC.S ;  /* 0x00000000000073c6 */ /* 0x000ea80000000000 */
[----:B--2---:R2:W3:Y:S06]  /*17e0*/  @!UP0 SYNCS.EXCH.64 URZ, [UR11+0x50000], UR6 ;  /* 0x050000060bff85b2 */ /* 0x0044ec0008000100 */
[----:B------:R2:W3:Y:S02]  /*17f0*/  @!UP1 SYNCS.EXCH.64 URZ, [UR11+0x50020], UR4 ;  /* 0x050020040bff95b2 */ /* 0x0004e40008000100 */
[----:B---3--:R-:W-:Y:S06]  /*1800*/  BAR.SYNC.DEFER_BLOCKING 0x0 ;  /* 0x0000000000007b1d */ /* 0x008fec0000010000 */
[----:B------:R-:W-:Y:S05]  /*1810*/  @P3 BRA `(.L_x_54) ;  /* 0x00000000002c3947 */ /* 0x000fea0003800000 */
[----:B--2---:R-:W-:Y:S02]  /*1820*/  UMOV UR4, 0x1 ;  /* 0x0000000100047882 */ /* 0x004fe40000000000 */
[----:B------:R-:W-:-:S04]  /*1830*/  UIADD3 UR6, UPT, UPT, -UR4, 0x100000, URZ ;  /* 0x0010000004067890 */ /* 0x000fc8000fffe1ff */
[----:B------:R-:W-:Y:S02]  /*1840*/  USHF.L.U32 UR7, UR6, 0xb, URZ ;  /* 0x0000000b06077899 */ /* 0x000fe400080006ff */
[----:B------:R-:W-:Y:S02]  /*1850*/  USHF.L.U32 UR6, UR6, 0x1, URZ ;  /* 0x0000000106067899 */ /* 0x000fe400080006ff */
[----:B------:R-:W-:-:S04]  /*1860*/  UIADD3 UR4, UPT, UPT, -UR4, 0x100000, URZ ;  /* 0x0010000004047890 */ /* 0x000fc8000fffe1ff */
[----:B------:R-:W-:Y:S02]  /*1870*/  USHF.L.U32 UR5, UR4, 0xb, URZ ;  /* 0x0000000b04057899 */ /* 0x000fe400080006ff */
[----:B------:R-:W-:Y:S01]  /*1880*/  USHF.L.U32 UR4, UR4, 0x1, URZ ;  /* 0x0000000104047899 */ /* 0x000fe200080006ff */
[----:B------:R-:W2:Y:S03]  /*1890*/  FENCE.VIEW.ASYNC.S ;  /* 0x00000000000073c6 */ /* 0x000ea60000000000 */
[----:B--2---:R3:W5:Y:S08]  /*18a0*/  SYNCS.EXCH.64 URZ, [UR11+0x50008], UR6 ;  /* 0x050008060bff75b2 */ /* 0x0047700008000100 */
[----:B------:R3:W2:Y:S02]  /*18b0*/  SYNCS.EXCH.64 URZ, [UR11+0x50028], UR4 ;  /* 0x050028040bff75b2 */ /* 0x0006a40008000100 */
[----:B---3--:R-:W-:Y:S01]  /*18c0*/  NOP ;  /* 0x0000000000007918 */ /* 0x008fe20000000000 */
.L_x_54:
[----:B--2---:R-:W-:Y:S05]  /*18d0*/  BSYNC.RECONVERGENT B4 ;  /* 0x0000000000047941 */ /* 0x004fea0003800200 */
.L_x_53:
[----:B-----5:R-:W-:Y:S06]  /*18e0*/  BAR.SYNC.DEFER_BLOCKING 0x0 ;  /* 0x0000000000007b1d */ /* 0x020fec0000010000 */
[----:B------:R-:W-:Y:S04]  /*18f0*/  BSSY.RECONVERGENT B4, `(.L_x_55) ;  /* 0x000000d000047945 */ /* 0x000fe80003800200 */
[----:B------:R-:W-:Y:S05]  /*1900*/  @P3 BRA `(.L_x_56) ;  /* 0x00000000002c3947 */ /* 0x000fea0003800000 */
[----:B------:R-:W-:Y:S02]  /*1910*/  UMOV UR4, 0x1 ;  /* 0x0000000100047882 */ /* 0x000fe40000000000 */
[----:B------:R-:W-:-:S04]  /*1920*/  UIADD3 UR6, UPT, UPT, -UR4, 0x100000, URZ ;  /* 0x0010000004067890 */ /* 0x000fc8000fffe1ff */
[----:B------:R-:W-:Y:S02]  /*1930*/  USHF.L.U32 UR7, UR6, 0xb, URZ ;  /* 0x0000000b06077899 */ /* 0x000fe400080006ff */
[----:B------:R-:W-:Y:S02]  /*1940*/  USHF.L.U32 UR6, UR6, 0x1, URZ ;  /* 0x0000000106067899 */ /* 0x000fe400080006ff */
[----:B------:R-:W-:-:S04]  /*1950*/  UIADD3 UR4, UPT, UPT, -UR4, 0x100000, URZ ;  /* 0x0010000004047890 */ /* 0x000fc8000fffe1ff */
[----:B------:R-:W-:Y:S02]  /*1960*/  USHF.L.U32 UR5, UR4, 0xb, URZ ;  /* 0x0000000b04057899 */ /* 0x000fe400080006ff */
[----:B------:R-:W-:Y:S01]  /*1970*/  USHF.L.U32 UR4, UR4, 0x1, URZ ;  /* 0x0000000104047899 */ /* 0x000fe200080006ff */
[----:B------:R-:W2:Y:S03]  /*1980*/  FENCE.VIEW.ASYNC.S ;  /* 0x00000000000073c6 */ /* 0x000ea60000000000 */
[----:B--2---:R2:W3:Y:S08]  /*1990*/  SYNCS.EXCH.64 URZ, [UR11+0x50010], UR6 ;  /* 0x050010060bff75b2 */ /* 0x0044f00008000100 */
[----:B------:R2:W5:Y:S01]  /*19a0*/  SYNCS.EXCH.64 URZ, [UR11+0x50030], UR4 ;  /* 0x050030040bff75b2 */ /* 0x0005620008000100 */
[----:B------:R-:W-:Y:S01]  /*19b0*/  NOP ;  /* 0x0000000000007918 */ /* 0x000fe20000000000 */
.L_x_56:
[----:B--2---:R-:W-:Y:S05]  /*19c0*/  BSYNC.RECONVERGENT B4 ;  /* 0x0000000000047941 */ /* 0x004fea0003800200 */
.L_x_55:
[----:B---3-5:R-:W-:Y:S01]  /*19d0*/  BAR.SYNC.DEFER_BLOCKING 0x0 ;  /* 0x0000000000007b1d */ /* 0x028fe20000010000 */
[----:B------:R-:W-:Y:S01]  /*19e0*/  UIADD3 UR6, UPT, UPT, UR11, 0x50020, URZ ;  /* 0x000500200b067890 */ /* 0x000fe2000fffe0ff */
[----:B------:R-:W-:Y:S01]  /*19f0*/  ISETP.GE.AND P0, PT, R10, 0x1, PT ;  /* 0x000000010a00780c */ /* 0x000fe20003f06270 */
[----:B------:R-:W-:-:S03]  /*1a00*/  USHF.L.U32 UR7, UR16, 0x6, URZ ;  /* 0x0000000610077899 */ /* 0x000fc600080006ff */
        /* <DEDUP_REMOVED lines=13> */
.L_x_58:
[----:B--2---:R-:W-:Y:S05]  /*1ae0*/  BSYNC.RECONVERGENT B4 ;  /* 0x0000000000047941 */ /* 0x004fea0003800200 */
.L_x_57:
[----:B------:R-:W-:Y:S05]  /*1af0*/  @!P0 BRA `(.L_x_59) ;  /* 0x0000000c00648947 */ /* 0x000fea0003800000 */
[----:B---3-5:R-:W-:Y:S01]  /*1b00*/  BAR.SYNC.DEFER_BLOCKING 0x0 ;  /* 0x0000000000007b1d */ /* 0x028fe20000010000 */
[----:B------:R-:W-:Y:S01]  /*1b10*/  ELECT P1, URZ, PT ;  /* 0x0000000000ff782f */ /* 0x000fe20003820000 */
[----:B------:R-:W-:Y:S01]  /*1b20*/  @!P3 IMAD.MOV.U32 R2, RZ, RZ, 0x14000 ;  /* 0x00014000ff02b424 */ /* 0x000fe200078e00ff */
[----:B------:R-:W-:Y:S02]  /*1b30*/  ULOP3.LUT UR4, UR15, 0x1, URZ, 0xc0, !UPT ;  /* 0x000000010f047892 */ /* 0x000fe4000f8ec0ff */
[----:B------:R-:W-:Y:S01]  /*1b40*/  ISETP.LT.U32.AND P1, PT, R68, 0x40, P1 ;  /* 0x000000404400780c */ /* 0x000fe20000f21070 */
[----:B------:R-:W-:Y:S01]  /*1b50*/  UMOV UR23, UR7 ;  /* 0x0000000700177c82 */ /* 0x000fe20008000000 */
[----:B------:R-:W-:Y:S02]  /*1b60*/  ULEA UR5, UR4, UR11, 0xd ;  /* 0x0000000b04057291 */ /* 0x000fe4000f8e68ff */
[----:B------:R-:W-:Y:S01]  /*1b70*/  USHF.L.U32 UR22, UR4, 0x6, URZ ;  /* 0x0000000604167899 */ /* 0x000fe200080006ff */
[----:B------:R-:W-:Y:S01]  /*1b80*/  ELECT P0, URZ, PT ;  /* 0x0000000000ff782f */ /* 0x000fe20003800000 */
[----:B------:R-:W-:-:S03]  /*1b90*/  ULOP3.LUT UR16, UR15, 0x3, URZ, 0xc0, !UPT ;  /* 0x000000030f107892 */ /* 0x000fc6000f8ec0ff */
[----:B------:R-:W-:Y:S01]  /*1ba0*/  ISETP.LT.U32.AND P0, PT, R68, 0x80, P0 ;  /* 0x000000804400780c */ /* 0x000fe20000701070 */
[----:B------:R-:W-:-:S03]  /*1bb0*/  ULEA UR24, UR16, UR11, 0xe ;  /* 0x0000000b10187291 */ /* 0x000fc6000f8e70ff */
[----:B------:R-:W-:Y:S01]  /*1bc0*/  VOTEU.ANY UP0, P1 ;  /* 0x0000000000ff7886 */ /* 0x000fe20000800100 */
[----:B------:R-:W-:Y:S01]  /*1bd0*/  ULEA UR26, UR16, UR14, 0x6 ;  /* 0x0000000e101a7291 */ /* 0x000fe2000f8e30ff */
[----:B------:R2:W-:Y:S03]  /*1be0*/  @!P3 SYNCS.ARRIVE.TRANS64 RZ, [UR11+0x50000], R2 ;  /* 0x05000002ffffb9a7 */ /* 0x0005e6000800000b */
[----:B------:R-:W-:Y:S02]  /*1bf0*/  @UP0 UIADD3 UR20, UPT, UPT, UR5, 0x40000, URZ ;  /* 0x0004000005140890 */ /* 0x000fe4000fffe0ff */
[----:B------:R-:W-:Y:S01]  /*1c00*/  @UP0 UIADD3 UR21, UPT, UPT, UR11, 0x50000, URZ ;  /* 0x000500000b150890 */ /* 0x000fe2000fffe0ff */
[----:B------:R-:W-:Y:S01]  /*1c10*/  VOTEU.ANY UP0, P1 ;  /* 0x0000000000ff7886 */ /* 0x000fe20000800100 */
[----:B------:R-:W-:Y:S06]  /*1c20*/  BAR.SYNC.DEFER_BLOCKING 0x0 ;  /* 0x0000000000007b1d */ /* 0x000fec0000010000 */
[----:B------:R-:W-:Y:S01]  /*1c30*/  VOTEU.ANY UP1, P0 ;  /* 0x0000000000ff7886 */ /* 0x000fe20000020100 */
[----:B------:R-:W-:-:S04]  /*1c40*/  VOTEU.ANY UP2, P0 ;  /* 0x0000000000ff7886 */ /* 0x000fc80000040100 */
[----:B------:R-:W-:Y:S01]  /*1c50*/  @UP1 UIADD3 UR25, UPT, UPT, UR11, 0x50000, URZ ;  /* 0x000500000b191890 */ /* 0x000fe2000fffe0ff */
[----:B------:R-:W-:Y:S01]  /*1c60*/  @UP1 UMOV UR27, URZ ;  /* 0x000000ff001b1c82 */ /* 0x000fe20008000000 */
[----:B------:R2:W-:Y:S01]  /*1c70*/  @UP0 UTMALDG.2D [UR20], [UR8] ;  /* 0x00000014080005b4 */ /* 0x0005e20008008000 */
[----:B------:R-:W-:Y:S01]  /*1c80*/  UISETP.NE.U32.AND UP0, UPT, UR15, URZ, UPT ;  /* 0x000000ff0f00728c */ /* 0x000fe2000bf05070 */
[----:B------:R3:W-:Y:S06]  /*1c90*/  MEMBAR.ALL.CTA ;  /* 0x0000000000007992 */ /* 0x0007ec0000008000 */
[----:B---3--:R-:W3:Y:S02]  /*1ca0*/  FENCE.VIEW.ASYNC.S ;  /* 0x00000000000073c6 */ /* 0x008ee40000000000 */
[----:B---3--:R-:W-:Y:S06]  /*1cb0*/  BAR.SYNC.DEFER_BLOCKING 0x0 ;  /* 0x0000000000007b1d */ /* 0x008fec0000010000 */
[----:B------:R2:W-:Y:S02]  /*1cc0*/  @UP2 UTMALDG.2D [UR24], [UR34] ;  /* 0x00000018220025b4 */ /* 0x0005e40008008000 */
[----:B------:R-:W-:Y:S06]  /*1cd0*/  BAR.SYNC.DEFER_BLOCKING 0x0 ;  /* 0x0000000000007b1d */ /* 0x000fec0000010000 */
[----:B------:R-:W3:Y:S02]  /*1ce0*/  SYNCS.PHASECHK.TRANS64.TRYWAIT P0, [UR11+0x50000], RZ ;  /* 0x050000ffff0075a7 */ /* 0x000ee4000800110b */
[----:B--23--:R-:W-:Y:S05]  /*1cf0*/  @!P0 BRA `(.L_x_60) ;  /* 0x00000014002c8947 */ /* 0x00cfea0003800000 */
.L_x_78:
[----:B------:R-:W-:Y:S05]  /*1d00*/  BRA.U UP0, `(.L_x_61) ;  /* 0x0000000100cc7547 */ /* 0x000fea000b800000 */
[----:B------:R-:W-:Y:S02]  /*1d10*/  USHF.R.U32.HI UR18, URZ, 0x4, UR11 ;  /* 0x00000004ff127899 */ /* 0x000fe4000801160b */
[----:B------:R-:W-:Y:S02]  /*1d20*/  UIADD3 UR16, UPT, UPT, UR11, 0x40000, URZ ;  /* 0x000400000b107890 */ /* 0x000fe4000fffe0ff */
[----:B------:R-:W-:Y:S02]  /*1d30*/  USGXT.U32 UR18, UR18, 0xe ;  /* 0x0000000e1212789a */ /* 0x000fe40008000000 */
[----:B------:R-:W-:Y:S02]  /*1d40*/  USHF.R.U32.HI UR16, URZ, 0x4, UR16 ;  /* 0x00000004ff107899 */ /* 0x000fe40008011610 */
[----:B------:R-:W-:Y:S02]  /*1d50*/  UIADD3 UR26, UP0, UPT, UR18, 0x4000080, URZ ;  /* 0x04000080121a7890 */ /* 0x000fe4000ff1e0ff */
[----:B------:R-:W-:Y:S01]  /*1d60*/  USGXT.U32 UR16, UR16, 0xe ;  /* 0x0000000e1010789a */ /* 0x000fe20008000000 */
[----:B------:R-:W-:Y:S01]  /*1d70*/  UMOV UR5, URZ ;  /* 0x000000ff00057c82 */ /* 0x000fe20008000000 */
[----:B------:R-:W-:Y:S01]  /*1d80*/  UMOV UR4, URZ ;  /* 0x000000ff00047c82 */ /* 0x000fe20008000000 */
[----:B------:R-:W-:-:S02]  /*1d90*/  UIADD3.X UR27, UPT, UPT, UR5, 0x40004040, URZ, UP0, !UPT ;  /* 0x40004040051b7890 */ /* 0x000fc400087fe4ff */
[----:B------:R-:W-:Y:S02]  /*1da0*/  UIADD3 UR54, UP0, UPT, UR16, 0x2, URZ ;  /* 0x0000000210367890 */ /* 0x000fe4000ff1e0ff */
[----:B------:R-:W-:Y:S02]  /*1db0*/  ULOP3.LUT UR18, UR18, 0x4000000, URZ, 0xfc, !UPT ;  /* 0x0400000012127892 */ /* 0x000fe4000f8efcff */
[----:B------:R-:W-:Y:S02]  /*1dc0*/  UIADD3.X UR55, UPT, UPT, UR4, 0x40004040, URZ, UP0, !UPT ;  /* 0x4000404004377890 */ /* 0x000fe400087fe4ff */
[----:B------:R-:W-:Y:S02]  /*1dd0*/  UIADD3.64 UR30, UPT, UPT, UR26, 0x80, URZ ;  /* 0x000000801a1e7897 */ /* 0x000fe4000fffe0ff */
[----:B------:R-:W-:Y:S02]  /*1de0*/  UIADD3.64 UR4, UPT, UPT, UR54, 0x2, URZ ;  /* 0x0000000236047897 */ /* 0x000fe4000fffe0ff */
[----:B------:R-:W-:-:S02]  /*1df0*/  UIADD3.64 UR36, UPT, UPT, UR26, 0x100, URZ ;  /* 0x000001001a247897 */ /* 0x000fc4000fffe0ff */
[----:B------:R-:W-:Y:S02]  /*1e00*/  UIADD3.64 UR32, UPT, UPT, UR54, 0x4, URZ ;  /* 0x0000000436207897 */ /* 0x000fe4000fffe0ff */
[----:B------:R-:W-:Y:S02]  /*1e10*/  UIADD3.64 UR40, UPT, UPT, UR26, 0x180, URZ ;  /* 0x000001801a287897 */ /* 0x000fe4000fffe0ff */
[----:B------:R-:W-:Y:S02]  /*1e20*/  UIADD3.64 UR38, UPT, UPT, UR54, 0x1fe, URZ ;  /* 0x000001fe36267897 */ /* 0x000fe4000fffe0ff */
[----:B------:R-:W-:Y:S02]  /*1e30*/  UIADD3.64 UR44, UPT, UPT, UR26, 0x200, URZ ;  /* 0x000002001a2c7897 */ /* 0x000fe4000fffe0ff */
[----:B------:R-:W-:Y:S02]  /*1e40*/  UIADD3.64 UR42, UPT, UPT, UR54, 0x200, URZ ;  /* 0x00000200362a7897 */ /* 0x000fe4000fffe0ff */
[----:B------:R-:W-:-:S02]  /*1e50*/  UIADD3.64 UR48, UPT, UPT, UR26, 0x280, URZ ;  /* 0x000002801a307897 */ /* 0x000fc4000fffe0ff */
[----:B------:R-:W-:Y:S01]  /*1e60*/  UIADD3.64 UR46, UPT, UPT, UR54, 0x202, URZ ;  /* 0x00000202362e7897 */ /* 0x000fe2000fffe0ff */
[----:B------:R-:W-:Y:S01]  /*1e70*/  UMOV UR20, 0x0 ;  /* 0x0000000000147882 */ /* 0x000fe20000000000 */
[----:B------:R-:W-:Y:S01]  /*1e80*/  UMOV UR21, 0x4410010 ;  /* 0x0441001000157882 */ /* 0x000fe20000000000 */
[----:B------:R-:W-:Y:S01]  /*1e90*/  UIADD3.64 UR52, UPT, UPT, UR26, 0x300, URZ ;  /* 0x000003001a347897 */ /* 0x000fe2000fffe0ff */
[----:B------:R-:W-:Y:S01]  /*1ea0*/  UMOV UR17, 0x40004040 ;  /* 0x4000404000117882 */ /* 0x000fe20000000000 */
[----:B------:R-:W-:Y:S01]  /*1eb0*/  UIADD3.64 UR50, UPT, UPT, UR54, 0x204, URZ ;  /* 0x0000020436327897 */ /* 0x000fe2000fffe0ff */
[----:B------:R-:W-:Y:S01]  /*1ec0*/  UMOV UR19, 0x40004040 ;  /* 0x4000404000137882 */ /* 0x000fe20000000000 */
[----:B------:R-:W-:Y:S01]  /*1ed0*/  UMOV UR22, 0x0 ;  /* 0x0000000000167882 */ /* 0x000fe20000000000 */
[----:B------:R-:W-:Y:S01]  /*1ee0*/  UMOV UR23, 0x4410010 ;  /* 0x0441001000177882 */ /* 0x000fe20000000000 */
[----:B------:R-:W-:Y:S01]  /*1ef0*/  UMOV UR24, 0x0 ;  /* 0x0000000000187882 */ /* 0x000fe20000000000 */
[----:B------:R-:W-:Y:S01]  /*1f00*/  UMOV UR25, 0x4410010 ;  /* 0x0441001000197882 */ /* 0x000fe20000000000 */
[----:B------:R2:W-:Y:S01]  /*1f10*/  UTCHMMA gdesc[UR16], gdesc[UR18], tmem[UR10], tmem[UR20], idesc[UR21], !UPT ;  /* 0x00ff1412100075ea */ /* 0x0005e2000f80000a */
[----:B------:R-:W-:Y:S01]  /*1f20*/  UMOV UR28, 0x0 ;  /* 0x00000000001c7882 */ /* 0x000fe20000000000 */
[----:B------:R-:W-:Y:S01]  /*1f30*/  UMOV UR29, 0x4410010 ;  /* 0x04410010001d7882 */ /* 0x000fe20000000000 */
[----:B------:R2:W-:Y:S01]  /*1f40*/  UTCHMMA gdesc[UR54], gdesc[UR26], tmem[UR10], tmem[UR22], idesc[UR23], UPT ;  /* 0x00ff161a360075ea */ /* 0x0005e2000b80000a */
        /* <DEDUP_REMOVED lines=12> */
[----:B------:R2:W-:Y:S01]  /*2010*/  UTCHMMA gdesc[UR46], gdesc[UR48], tmem[UR10], tmem[UR60], idesc[UR61], UPT ;  /* 0x00ff3c302e0075ea */ /* 0x0005e2000b80000a */
[----:B------:R2:W-:Y:S01]  /*2020*/  UTCHMMA gdesc[UR50], gdesc[UR52], tmem[UR10], tmem[UR62], idesc[UR63], UPT ;  /* 0x00ff3e34320075ea */ /* 0x0005e2000b80000a */
[----:B------:R-:W-:Y:S01]  /*2030*/  NOP ;  /* 0x0000000000007918 */ /* 0x000fe20000000000 */
.L_x_61:
[----:B------:R-:W-:Y:S01]  /*2040*/  ELECT P0, URZ, PT ;  /* 0x0000000000ff782f */ /* 0x000fe20003800000 */
[----:B--2---:R-:W-:Y:S01]  /*2050*/  UMOV UR4, UR6 ;  /* 0x0000000600047c82 */ /* 0x004fe20008000000 */
[----:B------:R-:W-:Y:S02]  /*2060*/  UMOV UR5, URZ ;  /* 0x000000ff00057c82 */ /* 0x000fe40008000000 */
[----:B------:R-:W-:-:S13]  /*2070*/  ISETP.LT.U32.AND P0, PT, R68, 0x20, P0 ;  /* 0x000000204400780c */ /* 0x000fda0000701070 */
[----:B------:R-:W-:Y:S01]  /*2080*/  VOTEU.ANY UP0, P0 ;  /* 0x0000000000ff7886 */ /* 0x000fe20000000100 */
[----:B------:R-:W-:Y:S01]  /*2090*/  VOTEU.ANY UP1, P0 ;  /* 0x0000000000ff7886 */ /* 0x000fe20000020100 */
[----:B------:R-:W-:-:S03]  /*20a0*/  ISETP.GE.U32.AND P0, PT, R10, 0x81, PT ;  /* 0x000000810a00780c */ /* 0x000fc60003f06070 */
[----:B------:R-:W-:Y:S02]  /*20b0*/  @UP0 UMOV UR4, UR4 ;  /* 0x0000000400040c82 */ /* 0x000fe40008000000 */
[----:B------:R2:W-:Y:S01]  /*20c0*/  @UP1 UTCBAR [UR4], URZ ;  /* 0x000000ff040013e9 */ /* 0x0005e200080000ff */
[----:B------:R-:W-:Y:S06]  /*20d0*/  BAR.SYNC.DEFER_BLOCKING 0x0 ;  /* 0x0000000000007b1d */ /* 0x000fec0000010000 */
[----:B------:R-:W3:Y:S02]  /*20e0*/  SYNCS.PHASECHK.TRANS64.TRYWAIT P1, [UR11+0x50020], RZ ;  /* 0x050020ffff0075a7 */ /* 0x000ee4000802110b */
[----:B--23--:R-:W-:Y:S05]  /*20f0*/  @!P1 BRA `(.L_x_62) ;  /* 0x0000001000389947 */ /* 0x00cfea0003800000 */
.L_x_79:
[----:B------:R-:W-:Y:S01]  /*2100*/  IMAD.MOV.U32 R2, RZ, RZ, RZ ;  /* 0x000000ffff027224 */ /* 0x000fe200078e00ff */
[----:B------:R-:W-:Y:S06]  /*2110*/  @!P0 BRA `(.L_x_59) ;  /* 0x0000000400dc8947 */ /* 0x000fec0003800000 */
[----:B------:R-:W2:Y:S01]  /*2120*/  LDCU UR36, c[0x0][0x3a0] ;  /* 0x00007400ff2477ac */ /* 0x000ea20008000800 */
[----:B------:R-:W-:Y:S01]  /*2130*/  UMOV UR16, 0x1 ;  /* 0x0000000100107882 */ /* 0x000fe20000000000 */
[----:B------:R-:W-:-:S05]  /*2140*/  UMOV UR31, 0x80 ;  /* 0x00000080001f7882 */ /* 0x000fca0000000000 */
.L_x_66:
[----:B------:R-:W-:Y:S01]  /*2150*/  BAR.SYNC.DEFER_BLOCKING 0x0 ;  /* 0x0000000000007b1d */ /* 0x000fe20000010000 */
[----:B------:R-:W-:Y:S01]  /*2160*/  ULEA UR37, UR16, UR11, 0x3 ;  /* 0x0000000b10257291 */ /* 0x000fe2000f8e18ff */
[----:B------:R-:W-:Y:S01]  /*2170*/  @!P3 IMAD.MOV.U32 R3, RZ, RZ, 0x14000 ;  /* 0x00014000ff03b424 */ /* 0x000fe200078e00ff */
[----:B------:R-:W-:Y:S01]  /*2180*/  ELECT P1, URZ, PT ;  /* 0x0000000000ff782f */ /* 0x000fe20003820000 */
[----:B------:R-:W-:-:S03]  /*2190*/  ULEA UR4, UR16, UR11, 0xe ;  /* 0x0000000b10047291 */ /* 0x000fc6000f8e70ff */
[----:B------:R-:W-:Y:S01]  /*21a0*/  ISETP.LT.U32.AND P1, PT, R68, 0x40, P1 ;  /* 0x000000404400780c */ /* 0x000fe20000f21070 */
[----:B------:R-:W-:Y:S02]  /*21b0*/  ULOP3.LUT UR5, UR15, 0x1, URZ, 0xc0, !UPT ;  /* 0x000000010f057892 */ /* 0x000fe4000f8ec0ff */
[----:B------:R-:W-:Y:S02]  /*21c0*/  UIADD3 UR17, UPT, UPT, UR4, 0x40000, URZ ;  /* 0x0004000004117890 */ /* 0x000fe4000fffe0ff */
[----:B------:R-:W-:Y:S02]  /*21d0*/  ULEA UR6, UR5, UR31, 0x6 ;  /* 0x0000001f05067291 */ /* 0x000fe4000f8e30ff */
[----:B------:R-:W-:Y:S01]  /*21e0*/  ULEA UR4, UR5, UR17, 0xd ;  /* 0x0000001105047291 */ /* 0x000fe2000f8e68ff */
[----:B------:R-:W-:Y:S01]  /*21f0*/  ELECT P0, URZ, PT ;  /* 0x0000000000ff782f */ /* 0x000fe20003800000 */
[----:B------:R-:W-:-:S04]  /*2200*/  ULEA UR18, UR16, UR11, 0x10 ;  /* 0x0000000b10127291 */ /* 0x000fc8000f8e80ff */
[----:B------:R-:W-:Y:S01]  /*2210*/  VOTEU.ANY UP0, P1 ;  /* 0x0000000000ff7886 */ /* 0x000fe20000800100 */
[----:B------:R-:W-:Y:S01]  /*2220*/  ISETP.LT.U32.AND P0, PT, R68, 0x80, P0 ;  /* 0x000000804400780c */ /* 0x000fe20000701070 */
[----:B------:R-:W-:Y:S01]  /*2230*/  ULOP3.LUT UR30, UR15, 0x3, URZ, 0xc0, !UPT ;  /* 0x000000030f1e7892 */ /* 0x000fe2000f8ec0ff */
[----:B------:R3:W-:Y:S02]  /*2240*/  @!P3 SYNCS.ARRIVE.TRANS64 RZ, [UR37+0x50000], R3 ;  /* 0x05000003ffffb9a7 */ /* 0x0007e40008000025 */
[----:B------:R-:W-:Y:S01]  /*2250*/  @UP0 UIADD3 UR5, UPT, UPT, UR37, 0x50000, URZ ;  /* 0x0005000025050890 */ /* 0x000fe2000fffe0ff */
[----:B------:R-:W-:Y:S01]  /*2260*/  VOTEU.ANY UP0, P1 ;  /* 0x0000000000ff7886 */ /* 0x000fe20000800100 */
[----:B------:R-:W-:Y:S01]  /*2270*/  BAR.SYNC.DEFER_BLOCKING 0x0 ;  /* 0x0000000000007b1d */ /* 0x000fe20000010000 */
[----:B------:R-:W-:Y:S02]  /*2280*/  ULEA UR28, UR30, UR18, 0xe ;  /* 0x000000121e1c7291 */ /* 0x000fe4000f8e70ff */
[----:B------:R-:W-:Y:S01]  /*2290*/  ULEA UR30, UR30, UR14, 0x6 ;  /* 0x0000000e1e1e7291 */ /* 0x000fe2000f8e30ff */
[----:B---3--:R-:W-:-:S03]  /*22a0*/  IMAD.U32 R3, R2, -0x80000000, RZ ;  /* 0x8000000002037824 */ /* 0x008fc600078e00ff */
[----:B------:R-:W-:-:S05]  /*22b0*/  VOTEU.ANY UP1, P0 ;  /* 0x0000000000ff7886 */ /* 0x000fca0000020100 */
[----:B------:R-:W-:Y:S01]  /*22c0*/  @UP1 UIADD3 UR29, UPT, UPT, UR37, 0x50000, URZ ;  /* 0x00050000251d1890 */ /* 0x000fe2000fffe0ff */
[----:B------:R-:W-:Y:S01]  /*22d0*/  VOTEU.ANY UP1, P0 ;  /* 0x0000000000ff7886 */ /* 0x000fe20000020100 */
[----:B------:R3:W-:Y:S01]  /*22e0*/  @UP0 UTMALDG.2D [UR4], [UR8] ;  /* 0x00000004080005b4 */ /* 0x0007e20008008000 */
[----:B------:R-:W-:Y:S01]  /*22f0*/  UISETP.NE.U32.AND UP0, UPT, UR15, URZ, UPT ;  /* 0x000000ff0f00728c */ /* 0x000fe2000bf05070 */
[----:B------:R5:W-:Y:S06]  /*2300*/  MEMBAR.ALL.CTA ;  /* 0x0000000000007992 */ /* 0x000bec0000008000 */
[----:B-----5:R-:W5:Y:S02]  /*2310*/  FENCE.VIEW.ASYNC.S ;  /* 0x00000000000073c6 */ /* 0x020f640000000000 */
[----:B-----5:R-:W-:Y:S06]  /*2320*/  BAR.SYNC.DEFER_BLOCKING 0x0 ;  /* 0x0000000000007b1d */ /* 0x020fec0000010000 */
[----:B------:R3:W-:Y:S02]  /*2330*/  @UP1 UTMALDG.2D [UR28], [UR34] ;  /* 0x0000001c220015b4 */ /* 0x0007e40008008000 */
[----:B------:R-:W-:Y:S06]  /*2340*/  BAR.SYNC.DEFER_BLOCKING 0x0 ;  /* 0x0000000000007b1d */ /* 0x000fec0000010000 */
[----:B------:R-:W5:Y:S02]  /*2350*/  SYNCS.PHASECHK.TRANS64.TRYWAIT P0, [UR37+0x50000], R3 ;  /* 0x05000003ff0075a7 */ /* 0x000f640008001125 */
[----:B---3-5:R-:W-:Y:S05]  /*2360*/  @!P0 BRA `(.L_x_63) ;  /* 0x0000000c00a88947 */ /* 0x028fea0003800000 */
.L_x_80:
[----:B------:R-:W-:Y:S05]  /*2370*/  BRA.U UP0, `(.L_x_64) ;  /* 0x0000000100f87547 */ /* 0x000fea000b800000 */
[----:B------:R-:W-:Y:S02]  /*2380*/  USHF.R.U32.HI UR17, URZ, 0x4, UR17 ;  /* 0x00000004ff117899 */ /* 0x000fe40008011611 */
[----:B------:R-:W-:Y:S02]  /*2390*/  USHF.R.U32.HI UR6, URZ, 0x4, UR18 ;  /* 0x00000004ff067899 */ /* 0x000fe40008011612 */
[----:B------:R-:W-:Y:S02]  /*23a0*/  USGXT.U32 UR22, UR17, 0xe ;  /* 0x0000000e1116789a */ /* 0x000fe40008000000 */
[----:B------:R-:W-:Y:S02]  /*23b0*/  USGXT.U32 UR6, UR6, 0xe ;  /* 0x0000000e0606789a */ /* 0x000fe40008000000 */
[----:B------:R-:W-:Y:S02]  /*23c0*/  UIADD3 UR26, UP0, UPT, UR22, 0x2, URZ ;  /* 0x00000002161a7890 */ /* 0x000fe4000ff1e0ff */
[----:B------:R-:W-:Y:S01]  /*23d0*/  UIADD3 UR24, UP1, UPT, UR6, 0x4000080, URZ ;  /* 0x0400008006187890 */ /* 0x000fe2000ff3e0ff */
[----:B------:R-:W-:Y:S01]  /*23e0*/  UMOV UR4, URZ ;  /* 0x000000ff00047c82 */ /* 0x000fe20008000000 */
[----:B------:R-:W-:Y:S01]  /*23f0*/  UMOV UR5, URZ ;  /* 0x000000ff00057c82 */ /* 0x000fe20008000000 */
[----:B------:R-:W-:-:S02]  /*2400*/  UIADD3.X UR27, UPT, UPT, UR4, 0x40004040, URZ, UP0, !UPT ;  /* 0x40004040041b7890 */ /* 0x000fc400087fe4ff */
[----:B------:R-:W-:Y:S02]  /*2410*/  UIADD3 UR50, UP3, UPT, UR26, 0x2, URZ ;  /* 0x000000021a327890 */ /* 0x000fe4000ff7e0ff */
[----:B------:R-:W-:Y:S02]  /*2420*/  UIADD3.X UR25, UPT, UPT, UR5, 0x40004040, URZ, UP1, !UPT ;  /* 0x4000404005197890 */ /* 0x000fe40008ffe4ff */
[----:B------:R-:W-:Y:S02]  /*2430*/  UIADD3 UR52, UP2, UPT, UR24, 0x80, URZ ;  /* 0x0000008018347890 */ /* 0x000fe4000ff5e0ff */
[----:B------:R-:W-:Y:S02]  /*2440*/  UIADD3 UR54, UP6, UPT, UR26, 0x4, URZ ;  /* 0x000000041a367890 */ /* 0x000fe4000ffde0ff */
[----:B------:R-:W-:Y:S02]  /*2450*/  UIADD3 UR56, UP5, UPT, UR24, 0x100, URZ ;  /* 0x0000010018387890 */ /* 0x000fe4000ffbe0ff */
[----:B------:R-:W-:-:S02]  /*2460*/  UIADD3 UR58, UP1, UPT, UR26, 0x1fe, URZ ;  /* 0x000001fe1a3a7890 */ /* 0x000fc4000ff3e0ff */
[----:B------:R-:W-:Y:S02]  /*2470*/  ULOP3.LUT UR4, UR6, 0x4000000, URZ, 0xfc, !UPT ;  /* 0x0400000006047892 */ /* 0x000fe4000f8efcff */
[----:B------:R-:W-:Y:S02]  /*2480*/  UIADD3 UR60, UP0, UPT, UR24, 0x180, URZ ;  /* 0x00000180183c7890 */ /* 0x000fe4000ff1e0ff */
[----:B------:R-:W-:Y:S02]  /*2490*/  UIADD3.X UR51, UPT, UPT, UR27, URZ, URZ, UP3, !UPT ;  /* 0x000000ff1b337290 */ /* 0x000fe40009ffe4ff */
[----:B------:R-:W-:Y:S02]  /*24a0*/  UIADD3 UR62, UP4, UPT, UR26, 0x200, URZ ;  /* 0x000002001a3e7890 */ /* 0x000fe4000ff9e0ff */
[----:B------:R-:W-:Y:S02]  /*24b0*/  UIADD3 UR64, UP3, UPT, UR24, 0x200, URZ ;  /* 0x0000020018407890 */ /* 0x000fe4000ff7e0ff */
[----:B------:R-:W-:-:S02]  /*24c0*/  UIADD3.X UR53, UPT, UPT, UR25, URZ, URZ, UP2, !UPT ;  /* 0x000000ff19357290 */ /* 0x000fc400097fe4ff */
[----:B------:R-:W-:Y:S02]  /*24d0*/  UIADD3.X UR55, UPT, UPT, UR27, URZ, URZ, UP6, !UPT ;  /* 0x000000ff1b377290 */ /* 0x000fe4000b7fe4ff */
[----:B------:R-:W-:Y:S02]  /*24e0*/  UIADD3 UR66, UP2, UPT, UR26, 0x202, URZ ;  /* 0x000002021a427890 */ /* 0x000fe4000ff5e0ff */
[----:B------:R-:W-:Y:S02]  /*24f0*/  UIADD3 UR68, UP6, UPT, UR24, 0x280, URZ ;  /* 0x0000028018447890 */ /* 0x000fe4000ffde0ff */
[----:B------:R-:W-:Y:S02]  /*2500*/  UIADD3.X UR57, UPT, UPT, UR25, URZ, URZ, UP5, !UPT ;  /* 0x000000ff19397290 */ /* 0x000fe4000affe4ff */
[----:B------:R-:W-:Y:S02]  /*2510*/  UIADD3.X UR59, UPT, UPT, UR27, URZ, URZ, UP1, !UPT ;  /* 0x000000ff1b3b7290 */ /* 0x000fe40008ffe4ff */
[----:B------:R-:W-:-:S02]  /*2520*/  UIADD3 UR28, UP5, UPT, UR26, 0x204, URZ ;  /* 0x000002041a1c7890 */ /* 0x000fc4000ffbe0ff */
[----:B------:R-:W-:Y:S02]  /*2530*/  UIADD3 UR32, UP1, UPT, UR24, 0x300, URZ ;  /* 0x0000030018207890 */ /* 0x000fe4000ff3e0ff */
[----:B------:R-:W-:Y:S02]  /*2540*/  UIADD3.X UR61, UPT, UPT, UR25, URZ, URZ, UP0, !UPT ;  /* 0x000000ff193d7290 */ /* 0x000fe400087fe4ff */
[----:B------:R-:W-:Y:S02]  /*2550*/  UIADD3.X UR63, UPT, UPT, UR27, URZ, URZ, UP4, !UPT ;  /* 0x000000ff1b3f7290 */ /* 0x000fe4000a7fe4ff */
[----:B------:R-:W-:Y:S02]  /*2560*/  UIADD3.X UR65, UPT, UPT, UR25, URZ, URZ, UP3, !UPT ;  /* 0x000000ff19417290 */ /* 0x000fe40009ffe4ff */
[----:B------:R-:W-:Y:S02]  /*2570*/  UIADD3.X UR67, UPT, UPT, UR27, URZ, URZ, UP2, !UPT ;  /* 0x000000ff1b437290 */ /* 0x000fe400097fe4ff */
[----:B------:R-:W-:Y:S01]  /*2580*/  UIADD3.X UR69, UPT, UPT, UR25, URZ, URZ, UP6, !UPT ;  /* 0x000000ff19457290 */ /* 0x000fe2000b7fe4ff */
[----:B------:R-:W-:Y:S01]  /*2590*/  UMOV UR20, 0x0 ;  /* 0x0000000000147882 */ /* 0x000fe20000000000 */
[----:B------:R-:W-:Y:S01]  /*25a0*/  UMOV UR21, 0x4410010 ;  /* 0x0441001000157882 */ /* 0x000fe20000000000 */
[----:B------:R-:W-:Y:S01]  /*25b0*/  UMOV UR23, 0x40004040 ;  /* 0x4000404000177882 */ /* 0x000fe20000000000 */
[----:B------:R-:W-:Y:S01]  /*25c0*/  UMOV UR5, 0x40004040 ;  /* 0x4000404000057882 */ /* 0x000fe20000000000 */
[----:B------:R-:W-:Y:S01]  /*25d0*/  UIADD3.X UR29, UPT, UPT, UR27, URZ, URZ, UP5, !UPT ;  /* 0x000000ff1b1d7290 */ /* 0x000fe2000affe4ff */
[----:B------:R3:W-:Y:S01]  /*25e0*/  UTCHMMA gdesc[UR22], gdesc[UR4], tmem[UR10], tmem[UR20], idesc[UR21], UPT ;  /* 0x00ff1404160075ea */ /* 0x0007e2000b80000a */
[----:B------:R-:W-:Y:S01]  /*25f0*/  UIADD3.X UR33, UPT, UPT, UR25, URZ, URZ, UP1, !UPT ;  /* 0x000000ff19217290 */ /* 0x000fe20008ffe4ff */
[----:B------:R-:W-:Y:S01]  /*2600*/  UMOV UR18, 0x0 ;  /* 0x0000000000127882 */ /* 0x000fe20000000000 */
[----:B------:R-:W-:Y:S01]  /*2610*/  UMOV UR19, 0x4410010 ;  /* 0x0441001000137882 */ /* 0x000fe20000000000 */
[----:B------:R-:W-:Y:S01]  /*2620*/  UMOV UR44, 0x0 ;  /* 0x00000000002c7882 */ /* 0x000fe20000000000 */
[----:B------:R-:W-:Y:S01]  /*2630*/  UMOV UR45, 0x4410010 ;  /* 0x04410010002d7882 */ /* 0x000fe20000000000 */
        /* <DEDUP_REMOVED lines=18> */
.L_x_64:
[----:B------:R-:W-:Y:S01]  /*2760*/  ELECT P0, URZ, PT ;  /* 0x0000000000ff782f */ /* 0x000fe20003800000 */
[----:B---3--:R-:W-:-:S03]  /*2770*/  UIADD3 UR4, UPT, UPT, UR37, 0x50020, URZ ;  /* 0x0005002025047890 */ /* 0x008fc6000fffe0ff */
[----:B------:R-:W-:Y:S01]  /*2780*/  ISETP.LT.U32.AND P0, PT, R68, 0x20, P0 ;  /* 0x000000204400780c */ /* 0x000fe20000701070 */
[----:B------:R-:W-:-:S12]  /*2790*/  UMOV UR5, URZ ;  /* 0x000000ff00057c82 */ /* 0x000fd80008000000 */
[----:B------:R-:W-:Y:S01]  /*27a0*/  VOTEU.ANY UP0, P0 ;  /* 0x0000000000ff7886 */ /* 0x000fe20000000100 */
[----:B------:R-:W-:-:S04]  /*27b0*/  VOTEU.ANY UP1, P0 ;  /* 0x0000000000ff7886 */ /* 0x000fc80000020100 */
[----:B------:R-:W-:Y:S02]  /*27c0*/  @UP0 UMOV UR4, UR4 ;  /* 0x0000000400040c82 */ /* 0x000fe40008000000 */
[----:B------:R3:W-:Y:S01]  /*27d0*/  @UP1 UTCBAR [UR4], URZ ;  /* 0x000000ff040013e9 */ /* 0x0007e200080000ff */
[----:B------:R-:W-:Y:S06]  /*27e0*/  BAR.SYNC.DEFER_BLOCKING 0x0 ;  /* 0x0000000000007b1d */ /* 0x000fec0000010000 */
[----:B------:R-:W5:Y:S02]  /*27f0*/  SYNCS.PHASECHK.TRANS64.TRYWAIT P0, [UR37+0x50020], R3 ;  /* 0x05002003ff0075a7 */ /* 0x000f640008001125 */
[----:B---3-5:R-:W-:Y:S05]  /*2800*/  @!P0 BRA `(.L_x_65) ;  /* 0x00000008008c8947 */ /* 0x028fea0003800000 */
.L_x_81:
[----:B------:R-:W-:Y:S02]  /*2810*/  UIADD3 UR16, UPT, UPT, UR16, 0x1, URZ ;  /* 0x0000000110107890 */ /* 0x000fe4000fffe0ff */
[----:B------:R-:W-:Y:S02]  /*2820*/  UIADD3 UR31, UPT, UPT, UR31, 0x80, URZ ;  /* 0x000000801f1f7890 */ /* 0x000fe4000fffe0ff */
[----:B------:R-:W-:-:S04]  /*2830*/  UISETP.NE.U32.AND UP0, UPT, UR16, 0x4, UPT ;  /* 0x000000041000788c */ /* 0x000fc8000bf05070 */
[----:B------:R-:W-:Y:S02]  /*2840*/  USEL UR16, UR16, URZ, UP0 ;  /* 0x000000ff10107287 */ /* 0x000fe40008000000 */
[----:B------:R-:W-:Y:S02]  /*2850*/  USEL UR4, URZ, 0x1, UP0 ;  /* 0x00000001ff047887 */ /* 0x000fe40008000000 */
[----:B--2---:R-:W-:-:S04]  /*2860*/  UISETP.GE.AND UP0, UPT, UR31, UR36, UPT ;  /* 0x000000241f00728c */ /* 0x004fc8000bf06270 */
[----:B------:R-:W-:-:S05]  /*2870*/  LOP3.LUT R2, R2, UR4, RZ, 0x3c, !PT ;  /* 0x0000000402027c12 */ /* 0x000fca000f8e3cff */
[----:B------:R-:W-:Y:S05]  /*2880*/  BRA.U !UP0, `(.L_x_66) ;  /* 0xfffffff908307547 */ /* 0x000fea000b83ffff */
.L_x_59:
[----:B---3-5:R-:W-:Y:S06]  /*2890*/  BAR.SYNC.DEFER_BLOCKING 0x0 ;  /* 0x0000000000007b1d */ /* 0x028fec0000010000 */
[----:B------:R-:W-:Y:S04]  /*28a0*/  BSSY.RECONVERGENT B4, `(.L_x_67) ;  /* 0x0000004000047945 */ /* 0x000fe80003800200 */
[----:B------:R-:W-:Y:S05]  /*28b0*/  @P3 BRA `(.L_x_68) ;  /* 0x0000000000083947 */ /* 0x000fea0003800000 */
[----:B------:R-:W2:Y:S02]  /*28c0*/  SYNCS.CCTL.IV [UR11+0x50000] ;  /* 0x05000000ff0079b1 */ /* 0x000ea4000800000b */
[----:B--2---:R-:W2:Y:S02]  /*28d0*/  SYNCS.CCTL.IV [UR11+0x50020] ;  /* 0x05002000ff0079b1 */ /* 0x004ea4000800000b */
.L_x_68:
[----:B------:R-:W-:Y:S05]  /*28e0*/  BSYNC.RECONVERGENT B4 ;  /* 0x0000000000047941 */ /* 0x000fea0003800200 */
.L_x_67:
[----:B--2---:R-:W-:Y:S06]  /*28f0*/  BAR.SYNC.DEFER_BLOCKING 0x0 ;  /* 0x0000000000007b1d */ /* 0x004fec0000010000 */
[----:B------:R-:W-:Y:S04]  /*2900*/  BSSY.RECONVERGENT B4, `(.L_x_69) ;  /* 0x0000004000047945 */ /* 0x000fe80003800200 */
[----:B------:R-:W-:Y:S05]  /*2910*/  @P3 BRA `(.L_x_70) ;  /* 0x0000000000083947 */ /* 0x000fea0003800000 */
[----:B------:R-:W2:Y:S02]  /*2920*/  SYNCS.CCTL.IV [UR11+0x50008] ;  /* 0x05000800ff0079b1 */ /* 0x000ea4000800000b */
[----:B--2---:R-:W2:Y:S02]  /*2930*/  SYNCS.CCTL.IV [UR11+0x50028] ;  /* 0x05002800ff0079b1 */ /* 0x004ea4000800000b */
.L_x_70:
[----:B------:R-:W-:Y:S05]  /*2940*/  BSYNC.RECONVERGENT B4 ;  /* 0x0000000000047941 */ /* 0x000fea0003800200 */
.L_x_69:
[----:B--2---:R-:W-:Y:S06]  /*2950*/  BAR.SYNC.DEFER_BLOCKING 0x0 ;  /* 0x0000000000007b1d */ /* 0x004fec0000010000 */
[----:B------:R-:W-:Y:S04]  /*2960*/  BSSY.RECONVERGENT B4, `(.L_x_71) ;  /* 0x0000004000047945 */ /* 0x000fe80003800200 */
[----:B------:R-:W-:Y:S05]  /*2970*/  @P3 BRA `(.L_x_72) ;  /* 0x0000000000083947 */ /* 0x000fea0003800000 */
[----:B------:R-:W2:Y:S02]  /*2980*/  SYNCS.CCTL.IV [UR11+0x50010] ;  /* 0x05001000ff0079b1 */ /* 0x000ea4000800000b */
[----:B--2---:R-:W2:Y:S02]  /*2990*/  SYNCS.CCTL.IV [UR11+0x50030] ;  /* 0x05003000ff0079b1 */ /* 0x004ea4000800000b */
.L_x_72:
[----:B------:R-:W-:Y:S05]  /*29a0*/  BSYNC.RECONVERGENT B4 ;  /* 0x0000000000047941 */ /* 0x000fea0003800200 */
.L_x_71:
[----:B--2---:R-:W-:Y:S06]  /*29b0*/  BAR.SYNC.DEFER_BLOCKING 0x0 ;  /* 0x0000000000007b1d */ /* 0x004fec0000010000 */
[----:B------:R-:W-:Y:S04]  /*29c0*/  BSSY.RECONVERGENT B4, `(.L_x_73) ;  /* 0x0000004000047945 */ /* 0x000fe80003800200 */
[----:B------:R-:W-:Y:S05]  /*29d0*/  @P3 BRA `(.L_x_74) ;  /* 0x0000000000083947 */ /* 0x000fea0003800000 */
[----:B------:R-:W2:Y:S02]  /*29e0*/  SYNCS.CCTL.IV [UR11+0x50018] ;  /* 0x05001800ff0079b1 */ /* 0x000ea4000800000b */
[----:B--2---:R-:W2:Y:S02]  /*29f0*/  SYNCS.CCTL.IV [UR11+0x50038] ;  /* 0x05003800ff0079b1 */ /* 0x004ea4000800000b */
.L_x_74:
[----:B------:R-:W-:Y:S05]  /*2a00*/  BSYNC.RECONVERGENT B4 ;  /* 0x0000000000047941 */ /* 0x000fea0003800200 */
.L_x_73:
[----:B------:R-:W-:Y:S01]  /*2a10*/  ULOP3.LUT UR5, UR15, 0x3, URZ, 0xc0, !UPT ;  /* 0x000000030f057892 */ /* 0x000fe2000f8ec0ff */
[C---:B------:R-:W-:Y:S01]  /*2a20*/  IMAD.SHL.U32 R4, R0.reuse, 0x80, RZ ;  /* 0x0000008000047824 */ /* 0x040fe200078e00ff */
[----:B------:R-:W-:Y:S01]  /*2a30*/  USHF.L.U32 UR15, UR15, 0x5, URZ ;  /* 0x000000050f0f7899 */ /* 0x000fe200080006ff */
[C---:B------:R-:W-:Y:S01]  /*2a40*/  IMAD.SHL.U32 R2, R0.reuse, 0x40, RZ ;  /* 0x0000004000027824 */ /* 0x040fe200078e00ff */
[----:B------:R-:W-:Y:S01]  /*2a50*/  ULEA UR4, UR5, UR10, 0x15 ;  /* 0x0000000a05047291 */ /* 0x000fe2000f8ea8ff */
[C---:B------:R-:W-:Y:S01]  /*2a60*/  IMAD.SHL.U32 R3, R0.reuse, 0x10, RZ ;  /* 0x0000001000037824 */ /* 0x040fe200078e00ff */
[----:B------:R-:W-:Y:S01]  /*2a70*/  ULOP3.LUT UR15, UR15, 0x80, URZ, 0xc0, !UPT ;  /* 0x000000800f0f7892 */ /* 0x000fe2000f8ec0ff */
[----:B------:R-:W-:Y:S01]  /*2a80*/  IMAD.SHL.U32 R0, R0, 0x200, RZ ;  /* 0x0000020000007824 */ /* 0x000fe200078e00ff */
[----:B------:R-:W-:Y:S02]  /*2a90*/  LOP3.LUT R5, R4, 0x4780, RZ, 0xc0, !PT ;  /* 0x0000478004057812 */ /* 0x000fe400078ec0ff */
[----:B------:R-:W-:-:S02]  /*2aa0*/  ELECT P0, URZ, PT ;  /* 0x0000000000ff782f */ /* 0x000fc40003800000 */
[----:B------:R-:W-:Y:S01]  /*2ab0*/  LOP3.LUT R2, R2, 0x1800, RZ, 0xc0, !PT ;  /* 0x0000180002027812 */ /* 0x000fe200078ec0ff */
[----:B------:R-:W-:Y:S01]  /*2ac0*/  UIADD3 UR4, UPT, UPT, UR4, UR15, URZ ;  /* 0x0000000f04047290 */ /* 0x000fe2000fffe0ff */
[----:B------:R-:W-:Y:S01]  /*2ad0*/  LOP3.LUT R5, R5, 0x2000, R0, 0xf8, !PT ;  /* 0x0000200005057812 */ /* 0x000fe200078ef800 */
[----:B------:R-:W-:Y:S01]  /*2ae0*/  UMOV UR6, UR7 ;  /* 0x0000000700067c82 */ /* 0x000fe20008000000 */
[----:B------:R-:W-:Y:S02]  /*2af0*/  LOP3.LUT R2, R2, 0x70, R3, 0xf8, !PT ;  /* 0x0000007002027812 */ /* 0x000fe400078ef803 */
[----:B------:R-:W-:Y:S02]  /*2b00*/  ISETP.LT.U32.AND P0, PT, R68, 0x80, P0 ;  /* 0x000000804400780c */ /* 0x000fe40000701070 */
[----:B------:R-:W-:Y:S02]  /*2b10*/  LOP3.LUT R2, R5, R2, RZ, 0xfc, !PT ;  /* 0x0000000205027212 */ /* 0x000fe400078efcff */
[----:B----4-:R-:W-:Y:S01]  /*2b20*/  LDTM.16dp32bit_t0_t15.x64 R4, tmem[UR4] ;  /* 0x00000004000479ee */ /* 0x010fe20008b00000 */
[----:B------:R-:W3:Y:S01]  /*2b30*/  LDTM.16dp32bit_t16_t31.x64 R4, tmem[UR4+0x40] ;  /* 0x00004004000479ee */ /* 0x000ee20008b20000 */
[----:B------:R-:W-:Y:S01]  /*2b40*/  NOP ;  /* 0x0000000000007918 */ /* 0x000fe20000000000 */
[C---:B------:R-:W-:Y:S01]  /*2b50*/  LOP3.LUT R0, R2.reuse, 0x10, RZ, 0x3c, !PT ;  /* 0x0000001002007812 */ /* 0x040fe200078e3cff */
[----:B------:R-:W-:Y:S01]  /*2b60*/  ULEA UR4, UR5, UR11, 0xd ;  /* 0x0000000b05047291 */ /* 0x000fe2000f8e68ff */
[----:B------:R-:W-:Y:S01]  /*2b70*/  LOP3.LUT R3, R2, 0x20, RZ, 0x3c, !PT ;  /* 0x0000002002037812 */ /* 0x000fe200078e3cff */
[----:B------:R-:W-:-:S03]  /*2b80*/  ULEA UR5, UR5, UR14, 0x6 ;  /* 0x0000000e05057291 */ /* 0x000fc6000f8e30ff */
[----:B---3--:R-:W-:Y:S01]  /*2b90*/  VOTEU.ANY UP1, P0 ;  /* 0x0000000000ff7886 */ /* 0x008fe20000020100 */
[----:B------:R-:W-:Y:S01]  /*2ba0*/  VOTEU.ANY UP0, P0 ;  /* 0x0000000000ff7886 */ /* 0x000fe20000000100 */
[----:B------:R-:W-:Y:S02]  /*2bb0*/  F2FP.F16.F32.PACK_AB R4, R5, R4 ;  /* 0x000000040504723e */ /* 0x000fe400000000ff */
[----:B------:R-:W-:Y:S02]  /*2bc0*/  F2FP.F16.F32.PACK_AB R5, R7, R6 ;  /* 0x000000060705723e */ /* 0x000fe400000000ff */
[----:B------:R-:W-:Y:S02]  /*2bd0*/  F2FP.F16.F32.PACK_AB R12, R13, R12 ;  /* 0x0000000c0d0c723e */ /* 0x000fe400000000ff */
[----:B------:R-:W-:Y:S02]  /*2be0*/  F2FP.F16.F32.PACK_AB R6, R9, R8 ;  /* 0x000000080906723e */ /* 0x000fe400000000ff */
[----:B------:R-:W-:-:S02]  /*2bf0*/  F2FP.F16.F32.PACK_AB R7, R11, R10 ;  /* 0x0000000a0b07723e */ /* 0x000fc400000000ff */
[----:B------:R-:W-:Y:S02]  /*2c00*/  F2FP.F16.F32.PACK_AB R13, R15, R14 ;  /* 0x0000000e0f0d723e */ /* 0x000fe400000000ff */
[----:B------:R-:W-:Y:S01]  /*2c10*/  F2FP.F16.F32.PACK_AB R20, R21, R20 ;  /* 0x000000141514723e */ /* 0x000fe200000000ff */
[----:B--2---:R2:W-:Y:S01]  /*2c20*/  STS.128 [R2+UR11], R4 ;  /* 0x0000000402007988 */ /* 0x0045e20008000c0b */
[----:B------:R-:W-:Y:S02]  /*2c30*/  F2FP.F16.F32.PACK_AB R14, R17, R16 ;  /* 0x00000010110e723e */ /* 0x000fe400000000ff */
[----:B------:R-:W-:Y:S02]  /*2c40*/  F2FP.F16.F32.PACK_AB R15, R19, R18 ;  /* 0x00000012130f723e */ /* 0x000fe400000000ff */
[----:B------:R-:W-:Y:S02]  /*2c50*/  F2FP.F16.F32.PACK_AB R21, R23, R22 ;  /* 0x000000161715723e */ /* 0x000fe400000000ff */
[----:B------:R-:W-:Y:S01]  /*2c60*/  F2FP.F16.F32.PACK_AB R28, R29, R28 ;  /* 0x0000001c1d1c723e */ /* 0x000fe200000000ff */
[----:B------:R2:W-:Y:S01]  /*2c70*/  STS.128 [R0+UR11], R12 ;  /* 0x0000000c00007988 */ /* 0x0005e20008000c0b */
[----:B------:R-:W-:-:S02]  /*2c80*/  F2FP.F16.F32.PACK_AB R22, R25, R24 ;  /* 0x000000181916723e */ /* 0x000fc400000000ff */
[----:B------:R-:W-:Y:S02]  /*2c90*/  F2FP.F16.F32.PACK_AB R23, R27, R26 ;  /* 0x0000001a1b17723e */ /* 0x000fe400000000ff */
[----:B------:R-:W-:Y:S02]  /*2ca0*/  F2FP.F16.F32.PACK_AB R29, R31, R30 ;  /* 0x0000001e1f1d723e */ /* 0x000fe400000000ff */
[----:B------:R-:W-:Y:S01]  /*2cb0*/  F2FP.F16.F32.PACK_AB R36, R37, R36 ;  /* 0x000000242524723e */ /* 0x000fe200000000ff */
[----:B------:R2:W-:Y:S01]  /*2cc0*/  STS.128 [R3+UR11], R20 ;  /* 0x0000001403007988 */ /* 0x0005e20008000c0b */
[----:B------:R-:W-:Y:S02]  /*2cd0*/  F2FP.F16.F32.PACK_AB R30, R33, R32 ;  /* 0x00000020211e723e */ /* 0x000fe400000000ff */
[----:B------:R-:W-:Y:S02]  /*2ce0*/  F2FP.F16.F32.PACK_AB R31, R35, R34 ;  /* 0x00000022231f723e */ /* 0x000fe400000000ff */
[----:B------:R-:W-:-:S02]  /*2cf0*/  F2FP.F16.F32.PACK_AB R37, R39, R38 ;  /* 0x000000262725723e */ /* 0x000fc400000000ff */
[----:B------:R-:W-:Y:S02]  /*2d00*/  F2FP.F16.F32.PACK_AB R44, R45, R44 ;  /* 0x0000002c2d2c723e */ /* 0x000fe400000000ff */
[----:B------:R-:W-:Y:S02]  /*2d10*/  LOP3.LUT R8, R2, 0x30, RZ, 0x3c, !PT ;  /* 0x0000003002087812 */ /* 0x000fe400078e3cff */
[----:B------:R-:W-:Y:S02]  /*2d20*/  F2FP.F16.F32.PACK_AB R38, R41, R40 ;  /* 0x000000282926723e */ /* 0x000fe400000000ff */
[----:B------:R-:W-:Y:S01]  /*2d30*/  F2FP.F16.F32.PACK_AB R39, R43, R42 ;  /* 0x0000002a2b27723e */ /* 0x000fe200000000ff */
[----:B------:R2:W-:Y:S01]  /*2d40*/  STS.128 [R8+UR11], R28 ;  /* 0x0000001c08007988 */ /* 0x0005e20008000c0b */
[----:B------:R-:W-:Y:S02]  /*2d50*/  F2FP.F16.F32.PACK_AB R45, R47, R46 ;  /* 0x0000002e2f2d723e */ /* 0x000fe400000000ff */
[----:B------:R-:W-:-:S02]  /*2d60*/  F2FP.F16.F32.PACK_AB R52, R53, R52 ;  /* 0x000000343534723e */ /* 0x000fc400000000ff */
[C---:B------:R-:W-:Y:S02]  /*2d70*/  LOP3.LUT R9, R2.reuse, 0x40, RZ, 0x3c, !PT ;  /* 0x0000004002097812 */ /* 0x040fe400078e3cff */
[----:B------:R-:W-:Y:S02]  /*2d80*/  F2FP.F16.F32.PACK_AB R46, R49, R48 ;  /* 0x00000030312e723e */ /* 0x000fe400000000ff */
[----:B------:R-:W-:Y:S01]  /*2d90*/  F2FP.F16.F32.PACK_AB R47, R51, R50 ;  /* 0x00000032332f723e */ /* 0x000fe200000000ff */
[----:B------:R2:W-:Y:S01]  /*2da0*/  STS.128 [R9+UR11], R36 ;  /* 0x0000002409007988 */ /* 0x0005e20008000c0b */
[----:B------:R-:W-:Y:S02]  /*2db0*/  F2FP.F16.F32.PACK_AB R53, R55, R54 ;  /* 0x000000363735723e */ /* 0x000fe400000000ff */
[----:B------:R-:W-:Y:S02]  /*2dc0*/  F2FP.F16.F32.PACK_AB R60, R61, R60 ;  /* 0x0000003c3d3c723e */ /* 0x000fe400000000ff */
[----:B------:R-:W-:-:S02]  /*2dd0*/  LOP3.LUT R10, R2, 0x50, RZ, 0x3c, !PT ;  /* 0x00000050020a7812 */ /* 0x000fc400078e3cff */
[----:B------:R-:W-:Y:S02]  /*2de0*/  F2FP.F16.F32.PACK_AB R54, R57, R56 ;  /* 0x000000383936723e */ /* 0x000fe400000000ff */
[----:B------:R-:W-:Y:S01]  /*2df0*/  F2FP.F16.F32.PACK_AB R55, R59, R58 ;  /* 0x0000003a3b37723e */ /* 0x000fe200000000ff */
[----:B------:R2:W-:Y:S01]  /*2e00*/  STS.128 [R10+UR11], R44 ;  /* 0x0000002c0a007988 */ /* 0x0005e20008000c0b */
[----:B------:R-:W-:Y:S02]  /*2e10*/  F2FP.F16.F32.PACK_AB R61, R63, R62 ;  /* 0x0000003e3f3d723e */ /* 0x000fe400000000ff */
[C---:B------:R-:W-:Y:S02]  /*2e20*/  LOP3.LUT R11, R2.reuse, 0x60, RZ, 0x3c, !PT ;  /* 0x00000060020b7812 */ /* 0x040fe400078e3cff */
[----:B------:R-:W-:Y:S02]  /*2e30*/  F2FP.F16.F32.PACK_AB R62, R65, R64 ;  /* 0x00000040413e723e */ /* 0x000fe400000000ff */
[----:B------:R-:W-:Y:S01]  /*2e40*/  F2FP.F16.F32.PACK_AB R63, R67, R66 ;  /* 0x00000042433f723e */ /* 0x000fe200000000ff */
[----:B------:R2:W-:Y:S01]  /*2e50*/  STS.128 [R11+UR11], R52 ;  /* 0x000000340b007988 */ /* 0x0005e20008000c0b */
[----:B------:R-:W-:-:S05]  /*2e60*/  LOP3.LUT R16, R2, 0x70, RZ, 0x3c, !PT ;  /* 0x0000007002107812 */ /* 0x000fca00078e3cff */
[----:B------:R2:W-:Y:S01]  /*2e70*/  STS.128 [R16+UR11], R60 ;  /* 0x0000003c10007988 */ /* 0x0005e20008000c0b */
[----:B------:R3:W-:Y:S06]  /*2e80*/  MEMBAR.ALL.CTA ;  /* 0x0000000000007992 */ /* 0x0007ec0000008000 */
[----:B---3--:R-:W3:Y:S02]  /*2e90*/  FENCE.VIEW.ASYNC.S ;  /* 0x00000000000073c6 */ /* 0x008ee40000000000 */
[----:B---3--:R-:W-:Y:S06]  /*2ea0*/  BAR.SYNC.DEFER_BLOCKING 0x0 ;  /* 0x0000000000007b1d */ /* 0x008fec0000010000 */
[----:B------:R2:W-:Y:S01]  /*2eb0*/  @UP1 UTMASTG.2D [UR4], [UR12] ;  /* 0x000000040c0013b5 */ /* 0x0005e20008008000 */
[----:B------:R0:W-:Y:S01]  /*2ec0*/  UTMACMDFLUSH ;  /* 0x00000000000079b7 */ /* 0x0001e20000000000 */
[----:B------:R-:W-:-:S04]  /*2ed0*/  DEPBAR.LE SB0, 0x0 ;  /* 0x000080000000791a */ /* 0x000fc80000000000 */
[----:B------:R-:W-:Y:S08]  /*2ee0*/  BAR.SYNC.DEFER_BLOCKING 0x0 ;  /* 0x0000000000007b1d */ /* 0x000ff00000010000 */
[----:B------:R-:W-:Y:S06]  /*2ef0*/  BAR.SYNC.DEFER_BLOCKING 0x0 ;  /* 0x0000000000007b1d */ /* 0x000fec0000010000 */
[----:B--2---:R-:W-:Y:S05]  /*2f00*/  @P2 BRA `(.L_x_75) ;  /* 0x0000000000a02947 */ /* 0x004fea0003800000 */
[----:B------:R-:W2:Y:S01]  /*2f10*/  S2UR UR5, SR_CgaCtaId ;  /* 0x00000000000579c3 */ /* 0x000ea20000008800 */
[----:B------:R-:W-:Y:S01]  /*2f20*/  NOP ;  /* 0x0000000000007918 */ /* 0x000fe20000000000 */
[----:B------:R-:W-:Y:S01]  /*2f30*/  UMOV UR4, 0x50 ;  /* 0x0000005000047882 */ /* 0x000fe20000000000 */
[----:B------:R-:W-:Y:S02]  /*2f40*/  IMAD.U32 R0, RZ, RZ, UR10 ;  /* 0x0000000aff007e24 */ /* 0x000fe4000f8e00ff */
[----:B------:R-:W-:Y:S02]  /*2f50*/  IMAD.MOV.U32 R3, RZ, RZ, 0xff ;  /* 0x000000ffff037424 */ /* 0x000fe400078e00ff */
[----:B------:R-:W-:Y:S01]  /*2f60*/  IMAD.MOV.U32 R7, RZ, RZ, 0x1 ;  /* 0x00000001ff077424 */ /* 0x000fe200078e00ff */
[----:B------:R-:W-:-:S04]  /*2f70*/  LOP3.LUT R0, R0, 0xffff, RZ, 0xc0, !PT ;  /* 0x0000ffff00007812 */ /* 0x000fc800078ec0ff */
[----:B------:R-:W-:-:S05]  /*2f80*/  SHF.R.U32.HI R0, RZ, 0x5, R0 ;  /* 0x00000005ff007819 */ /* 0x000fca0000011600 */
[----:B------:R-:W-:Y:S01]  /*2f90*/  VIADD R2, R0, 0x10 ;  /* 0x0000001000027836 */ /* 0x000fe20000000000 */
[----:B------:R-:W-:Y:S01]  /*2fa0*/  SHF.L.U32 R0, R3, R0, RZ ;  /* 0x0000000003007219 */ /* 0x000fe200000006ff */
[----:B--2---:R-:W-:-:S03]  /*2fb0*/  ULEA UR6, UR5, UR4, 0x18 ;  /* 0x0000000405067291 */ /* 0x004fc6000f8ec0ff */
[----:B------:R-:W-:-:S04]  /*2fc0*/  SHF.L.U32 R3, R7, R2, RZ ;  /* 0x0000000207037219 */ /* 0x000fc800000006ff */
[----:B------:R-:W-:Y:S02]  /*2fd0*/  LOP3.LUT R0, R3, R0, RZ, 0xfc, !PT ;  /* 0x0000000003007212 */ /* 0x000fe400078efcff */
[----:B------:R-:W2:Y:S02]  /*2fe0*/  LDS R5, [UR6] ;  /* 0x00000006ff057984 */ /* 0x000ea40008000800 */
[C---:B------:R-:W-:Y:S02]  /*2ff0*/  LOP3.LUT R2, R0.reuse, 0xffff, RZ, 0xc0, !PT ;  /* 0x0000ffff00027812 */ /* 0x040fe400078ec0ff */
[----:B--2---:R-:W-:-:S04]  /*3000*/  LOP3.LUT R3, R0, 0xffff, R5, 0x80, !PT ;  /* 0x0000ffff00037812 */ /* 0x004fc800078e8005 */
[----:B------:R-:W-:-:S13]  /*3010*/  ISETP.NE.AND P0, PT, R3, R2, PT ;  /* 0x000000020300720c */ /* 0x000fda0003f05270 */
[----:B------:R-:W-:Y:S05]  /*3020*/  @P0 BRA `(.L_x_76) ;  /* 0x0000000000500947 */ /* 0x000fea0003800000 */
[----:B------:R-:W-:Y:S02]  /*3030*/  SHF.R.U32.HI R5, RZ, 0x10, R5 ;  /* 0x00000010ff057819 */ /* 0x000fe40000011605 */
[----:B------:R-:W-:-:S04]  /*3040*/  SHF.R.U32.HI R2, RZ, 0x10, R0 ;  /* 0x00000010ff027819 */ /* 0x000fc80000011600 */
[----:B------:R-:W-:-:S04]  /*3050*/  LOP3.LUT R5, R5, R2, RZ, 0xc0, !PT ;  /* 0x0000000205057212 */ /* 0x000fc800078ec0ff */
[----:B------:R-:W-:-:S13]  /*3060*/  ISETP.NE.AND P0, PT, R5, R2, PT ;  /* 0x000000020500720c */ /* 0x000fda0003f05270 */
[----:B------:R-:W-:Y:S05]  /*3070*/  @P0 BRA `(.L_x_77) ;  /* 0x0000000000300947 */ /* 0x000fea0003800000 */
[----:B------:R-:W-:Y:S01]  /*3080*/  R2UR UR4, R0 ;  /* 0x00000000000472ca */ /* 0x000fe200000e0000 */
[----:B------:R-:W-:Y:S01]  /*3090*/  VOTEU.ANY UR5, UPT, PT ;  /* 0x0000000000057886 */ /* 0x000fe200038e0100 */
[----:B------:R-:W2:Y:S01]  /*30a0*/  S2R R0, SR_LANEID ;  /* 0x0000000000007919 */ /* 0x000ea20000000000 */
[----:B------:R-:W-:-:S10]  /*30b0*/  UFLO.U32 UR5, UR5 ;  /* 0x00000005000572bd */ /* 0x000fd400080e0000 */
[----:B------:R-:W-:-:S06]  /*30c0*/  ULOP3.LUT UR4, URZ, UR4, URZ, 0x33, !UPT ;  /* 0x00000004ff047292 */ /* 0x000fcc000f8e33ff */
[----:B------:R-:W-:-:S04]  /*30d0*/  IMAD.U32 R2, RZ, RZ, UR4 ;  /* 0x00000004ff027e24 */ /* 0x000fc8000f8e00ff */
[----:B------:R-:W3:Y:S02]  /*30e0*/  REDUX UR7, R2 ;  /* 0x00000000020773c4 */ /* 0x000ee40000000000 */
[----:B------:R4:W-:Y:S01]  /*30f0*/  UTCATOMSWS.AND URZ, UR4 ;  /* 0x0000000400ff79e3 */ /* 0x0009e20008000000 */
[----:B--2---:R-:W-:Y:S01]  /*3100*/  ISETP.EQ.U32.AND P0, PT, R0, UR5, PT ;  /* 0x0000000500007c0c */ /* 0x004fe2000bf02070 */
[----:B---3--:R-:W-:-:S12]  /*3110*/  IMAD.U32 R0, RZ, RZ, UR7 ;  /* 0x00000007ff007e24 */ /* 0x008fd8000f8e00ff */
[----:B------:R4:W-:Y:S01]  /*3120*/  @P0 ATOMS.AND RZ, [UR6], R0 ;  /* 0x00000000ffff098c */ /* 0x0009e2000a800006 */
[----:B------:R-:W-:Y:S05]  /*3130*/  BRA `(.L_x_75) ;  /* 0x0000000000147947 */ /* 0x000fea0003800000 */
.L_x_77:
[----:B------:R-:W-:-:S07]  /*3140*/  MOV R2, 0x3160 ;  /* 0x0000316000027802 */ /* 0x000fce0000000f00 */
[----:B-1----:R-:W-:Y:S05]  /*3150*/  CALL.REL.NOINC `($__internal_0_$__cuda_sm10x_tcgen05_guardrail_trap_col_being_dealloced_not_returned_by_alloc) ;  /* 0x0000000000447944 */ /* 0x002fea0003c00000 */
[----:B------:R-:W-:Y:S05]  /*3160*/  BRA `(.L_x_75) ;  /* 0x0000000000087947 */ /* 0x000fea0003800000 */
.L_x_76:
[----:B------:R-:W-:-:S07]  /*3170*/  MOV R2, 0x3190 ;  /* 0x0000319000027802 */ /* 0x000fce0000000f00 */
[----:B-1----:R-:W-:Y:S05]  /*3180*/  CALL.REL.NOINC `($__internal_2_$__cuda_sm10x_tcgen05_guardrail_trap_unallocated_columns_being_dealloced) ;  /* 0x0000000000507944 */ /* 0x002fea0003c00000 */
.L_x_75:
[----:B------:R-:W-:Y:S01]  /*3190*/  NOP ;  /* 0x0000000000007918 */ /* 0x000fe20000000000 */
[----:B----4-:R-:W-:Y:S05]  /*31a0*/  EXIT ;  /* 0x000000000000794d */ /* 0x010fea0003800000 */
.L_x_60:
[----:B------:R-:W2:Y:S02]  /*31b0*/  SYNCS.PHASECHK.TRANS64.TRYWAIT P0, [UR11+0x50000], RZ ;  /* 0x050000ffff0075a7 */ /* 0x000ea4000800110b */
[----:B--2---:R-:W-:Y:S05]  /*31c0*/  @!P0 BRA `(.L_x_60) ;  /* 0xfffffffc00f88947 */ /* 0x004fea000383ffff */
[----:B------:R-:W-:Y:S05]  /*31d0*/  BRA `(.L_x_78) ;  /* 0xffffffe800c87947 */ /* 0x000fea000383ffff */
.L_x_62:
[----:B------:R-:W2:Y:S02]  /*31e0*/  SYNCS.PHASECHK.TRANS64.TRYWAIT P1, [UR11+0x50020], RZ ;  /* 0x050020ffff0075a7 */ /* 0x000ea4000802110b */
[----:B--2---:R-:W-:Y:S05]  /*31f0*/  @!P1 BRA `(.L_x_62) ;  /* 0xfffffffc00f89947 */ /* 0x004fea000383ffff */
[----:B------:R-:W-:Y:S05]  /*3200*/  BRA `(.L_x_79) ;  /* 0xffffffec00bc7947 */ /* 0x000fea000383ffff */
.L_x_63:
[----:B------:R-:W3:Y:S02]  /*3210*/  SYNCS.PHASECHK.TRANS64.TRYWAIT P0, [UR37+0x50000], R3 ;  /* 0x05000003ff0075a7 */ /* 0x000ee40008001125 */
[----:B---3--:R-:W-:Y:S05]  /*3220*/  @!P0 BRA `(.L_x_63) ;  /* 0xfffffffc00f88947 */ /* 0x008fea000383ffff */
[----:B------:R-:W-:Y:S05]  /*3230*/  BRA `(.L_x_80) ;  /* 0xfffffff0004c7947 */ /* 0x000fea000383ffff */
.L_x_65:
[----:B------:R-:W3:Y:S02]  /*3240*/  SYNCS.PHASECHK.TRANS64.TRYWAIT P0, [UR37+0x50020], R3 ;  /* 0x05002003ff0075a7 */ /* 0x000ee40008001125 */
[----:B---3--:R-:W-:Y:S05]  /*3250*/  @!P0 BRA `(.L_x_65) ;  /* 0xfffffffc00f88947 */ /* 0x008fea000383ffff */
[----:B------:R-:W-:Y:S05]  /*3260*/  BRA `(.L_x_81) ;  /* 0xfffffff400687947 */ /* 0x000fea000383ffff */
        .weak           $__internal_0_$__cuda_sm10x_tcgen05_guardrail_trap_col_being_dealloced_not_returned_by_alloc
        .type           $__internal_0_$__cuda_sm10x_tcgen05_guardrail_trap_col_being_dealloced_not_returned_by_alloc,@function
        .size           $__internal_0_$__cuda_sm10x_tcgen05_guardrail_trap_col_being_dealloced_not_returned_by_alloc,($__internal_1_$__cuda_sm10x_tcgen05_guardrail_trap_phase_invalid_during_alloc - $__internal_0_$__cuda_sm10x_tcgen05_guardrail_trap_col_being_dealloced_not_returned_by_alloc)
$__internal_0_$__cuda_sm10x_tcgen05_guardrail_trap_col_being_dealloced_not_returned_by_alloc:
[----:B------:R-:W-:Y:S05]  /*3270*/  BPT.TRAP 0x1 ;  /* 0x000000040000795c */ /* 0x000fea0000300000 */
[----:B------:R-:W-:-:S04]  /*3280*/  IMAD.MOV.U32 R3, RZ, RZ, 0x0 ;  /* 0x00000000ff037424 */ /* 0x000fc800078e00ff */
[----:B------:R-:W-:Y:S05]  /*3290*/  RET.REL.NODEC R2 `(gluon_tcgen05) ;  /* 0xffffffcc02587950 */ /* 0x000fea0003c3ffff */
        .weak           $__internal_1_$__cuda_sm10x_tcgen05_guardrail_trap_phase_invalid_during_alloc
        .type           $__internal_1_$__cuda_sm10x_tcgen05_guardrail_trap_phase_invalid_during_alloc,@function
        .size           $__internal_1_$__cuda_sm10x_tcgen05_guardrail_trap_phase_invalid_during_alloc,($__internal_2_$__cuda_sm10x_tcgen05_guardrail_trap_unallocated_columns_being_dealloced - $__internal_1_$__cuda_sm10x_tcgen05_guardrail_trap_phase_invalid_during_alloc)
$__internal_1_$__cuda_sm10x_tcgen05_guardrail_trap_phase_invalid_during_alloc:
[----:B------:R-:W-:Y:S05]  /*32a0*/  BPT.TRAP 0x1 ;  /* 0x000000040000795c */ /* 0x000fea0000300000 */
[----:B------:R-:W-:-:S04]  /*32b0*/  IMAD.MOV.U32 R3, RZ, RZ, 0x0 ;  /* 0x00000000ff037424 */ /* 0x000fc800078e00ff */
[----:B------:R-:W-:Y:S05]  /*32c0*/  RET.REL.NODEC R2 `(gluon_tcgen05) ;  /* 0xffffffcc024c7950 */ /* 0x000fea0003c3ffff */
        .weak           $__internal_2_$__cuda_sm10x_tcgen05_guardrail_trap_unallocated_columns_being_dealloced
        .type           $__internal_2_$__cuda_sm10x_tcgen05_guardrail_trap_unallocated_columns_being_dealloced,@function
        .size           $__internal_2_$__cuda_sm10x_tcgen05_guardrail_trap_unallocated_columns_being_dealloced,(.L_x_85 - $__internal_2_$__cuda_sm10x_tcgen05_guardrail_trap_unallocated_columns_being_dealloced)
$__internal_2_$__cuda_sm10x_tcgen05_guardrail_trap_unallocated_columns_being_dealloced:
[----:B------:R-:W-:Y:S05]  /*32d0*/  BPT.TRAP 0x1 ;  /* 0x000000040000795c */ /* 0x000fea0000300000 */
[----:B------:R-:W-:-:S04]  /*32e0*/  IMAD.MOV.U32 R3, RZ, RZ, 0x0 ;  /* 0x00000000ff037424 */ /* 0x000fc800078e00ff */
[----:B------:R-:W-:Y:S05]  /*32f0*/  RET.REL.NODEC R2 `(gluon_tcgen05) ;  /* 0xffffffcc02407950 */ /* 0x000fea0003c3ffff */
.L_x_82:
[----:B------:R-:W-:-:S00]  /*3300*/  BRA `(.L_x_82) ;  /* 0xfffffffc00fc7947 */ /* 0x000fc0000383ffff */
[----:B------:R-:W-:-:S00]  /*3310*/  NOP ;  /* 0x0000000000007918 */ /* 0x000fc00000000000 */
        /* <DEDUP_REMOVED lines=14> */
.L_x_85:


//--------------------- .nv.shared.gluon_tcgen05  --------------------------
	.section	.nv.shared.gluon_tcgen05,"aw",@nobits
	.sectionflags	@""
	.align	16
	.zero		1024


//--------------------- .nv.shared.reserved.0     --------------------------
	.section	.nv.shared.reserved.0,"aw",@nobits
	.align	8
	.weak		__nv_reservedSMEM_offset_0_alias
	.size		__nv_reservedSMEM_offset_0_alias, 0, 64
	.other		__nv_reservedSMEM_offset_0_alias,@"STO_CUDA_RESERVED_SHARED STV_DEFAULT"
__nv_reservedSMEM_offset_0_alias:
	.zero		0
.nv.shared.reserved.0:
	.zero		64
	.weak		__nv_reservedSMEM_allocation_phase
	.type		__nv_reservedSMEM_allocation_phase,@object
	.size		__nv_reservedSMEM_allocation_phase,(.L_0 - __nv_reservedSMEM_allocation_phase)
__nv_reservedSMEM_allocation_phase:
	.zero		1
.L_0:
	.zero		7
	.weak		__nv_reservedSMEM_devtool_atexit_pc
	.type		__nv_reservedSMEM_devtool_atexit_pc,@object
	.size		__nv_reservedSMEM_devtool_atexit_pc,(__nv_reservedSMEM_allocation_mask - __nv_reservedSMEM_devtool_atexit_pc)
__nv_reservedSMEM_devtool_atexit_pc:
	.zero		8
	.weak		__nv_reservedSMEM_allocation_mask
	.type		__nv_reservedSMEM_allocation_mask,@object
	.size		__nv_reservedSMEM_allocation_mask,(.L_2 - __nv_reservedSMEM_allocation_mask)
__nv_reservedSMEM_allocation_mask:
	.zero		4
.L_2:


//--------------------- .nv.constant0.gluon_tcgen05 --------------------------
	.section	.nv.constant0.gluon_tcgen05,"a",@progbits
	.sectionflags	@""
	.align	4
.nv.constant0.gluon_tcgen05:
	.zero		976


//--------------------- SYMBOLS --------------------------

	.type		.nv.reservedSmem.offset0,@object
	.size		.nv.reservedSmem.offset0,0x4
	.type		.nv.reservedSmem.cap,@object
	.size		.nv.reservedSmem.cap,0x4
